//
// Generated by NVIDIA NVVM Compiler
//
// Compiler Build ID: CL-36424714
// Cuda compilation tools, release 13.0, V13.0.88
// Based on NVVM 20.0.0
//

.version 9.0
.target sm_100
.address_size 64

	// .globl	_Z23kMeansClusterAssignmentP5PointPiS0_ii

.visible .entry _Z23kMeansClusterAssignmentP5PointPiS0_ii(
	.param .u64 .ptr .align 1 _Z23kMeansClusterAssignmentP5PointPiS0_ii_param_0,
	.param .u64 .ptr .align 1 _Z23kMeansClusterAssignmentP5PointPiS0_ii_param_1,
	.param .u64 .ptr .align 1 _Z23kMeansClusterAssignmentP5PointPiS0_ii_param_2,
	.param .u32 _Z23kMeansClusterAssignmentP5PointPiS0_ii_param_3,
	.param .u32 _Z23kMeansClusterAssignmentP5PointPiS0_ii_param_4
)
{
	.reg .pred 	%p<26>;
	.reg .b32 	%r<162>;
	.reg .b32 	%f<55>;
	.reg .b64 	%rd<21>;

	ld.param.u64 	%rd5, [_Z23kMeansClusterAssignmentP5PointPiS0_ii_param_0];
	ld.param.u64 	%rd6, [_Z23kMeansClusterAssignmentP5PointPiS0_ii_param_1];
	ld.param.u64 	%rd7, [_Z23kMeansClusterAssignmentP5PointPiS0_ii_param_2];
	ld.param.u32 	%r27, [_Z23kMeansClusterAssignmentP5PointPiS0_ii_param_3];
	ld.param.u32 	%r26, [_Z23kMeansClusterAssignmentP5PointPiS0_ii_param_4];
	cvta.to.global.u64 	%rd1, %rd7;
	mov.u32 	%r28, %ctaid.x;
	mov.u32 	%r29, %ntid.x;
	mov.u32 	%r30, %tid.x;
	mad.lo.s32 	%r1, %r28, %r29, %r30;
	setp.ge.s32 	%p1, %r1, %r27;
	@%p1 bra 	$L__BB0_14;
	setp.lt.s32 	%p2, %r26, 1;
	mov.b32 	%r161, 0;
	@%p2 bra 	$L__BB0_13;
	cvta.to.global.u64 	%rd8, %rd5;
	mul.wide.s32 	%rd9, %r1, 8;
	add.s64 	%rd10, %rd8, %rd9;
	ld.global.u32 	%r2, [%rd10];
	ld.global.u32 	%r3, [%rd10+4];
	and.b32  	%r4, %r26, 7;
	setp.lt.u32 	%p3, %r26, 8;
	mov.f32 	%f52, 0f7F800000;
	mov.b32 	%r156, 0;
	mov.u32 	%r161, %r156;
	@%p3 bra 	$L__BB0_5;
	and.b32  	%r156, %r26, 2147483640;
	add.s64 	%rd20, %rd1, 32;
	mov.f32 	%f52, 0f7F800000;
	mov.b32 	%r150, 0;
	mov.u32 	%r161, %r150;
$L__BB0_4:
	.pragma "nounroll";
	ld.global.u32 	%r35, [%rd20+-32];
	ld.global.u32 	%r36, [%rd20+-28];
	sub.s32 	%r37, %r2, %r35;
	mul.lo.s32 	%r38, %r37, %r37;
	sub.s32 	%r39, %r3, %r36;
	mad.lo.s32 	%r40, %r39, %r39, %r38;
	cvt.rn.f32.u32 	%f10, %r40;
	sqrt.rn.f32 	%f11, %f10;
	setp.lt.f32 	%p4, %f11, %f52;
	selp.f32 	%f12, %f11, %f52, %p4;
	selp.b32 	%r41, %r150, %r161, %p4;
	ld.global.u32 	%r42, [%rd20+-24];
	ld.global.u32 	%r43, [%rd20+-20];
	sub.s32 	%r44, %r2, %r42;
	mul.lo.s32 	%r45, %r44, %r44;
	sub.s32 	%r46, %r3, %r43;
	mad.lo.s32 	%r47, %r46, %r46, %r45;
	cvt.rn.f32.u32 	%f13, %r47;
	sqrt.rn.f32 	%f14, %f13;
	setp.lt.f32 	%p5, %f14, %f12;
	selp.f32 	%f15, %f14, %f12, %p5;
	add.s32 	%r48, %r150, 1;
	selp.b32 	%r49, %r48, %r41, %p5;
	ld.global.u32 	%r50, [%rd20+-16];
	ld.global.u32 	%r51, [%rd20+-12];
	sub.s32 	%r52, %r2, %r50;
	mul.lo.s32 	%r53, %r52, %r52;
	sub.s32 	%r54, %r3, %r51;
	mad.lo.s32 	%r55, %r54, %r54, %r53;
	cvt.rn.f32.u32 	%f16, %r55;
	sqrt.rn.f32 	%f17, %f16;
	setp.lt.f32 	%p6, %f17, %f15;
	selp.f32 	%f18, %f17, %f15, %p6;
	add.s32 	%r56, %r150, 2;
	selp.b32 	%r57, %r56, %r49, %p6;
	ld.global.u32 	%r58, [%rd20+-8];
	ld.global.u32 	%r59, [%rd20+-4];
	sub.s32 	%r60, %r2, %r58;
	mul.lo.s32 	%r61, %r60, %r60;
	sub.s32 	%r62, %r3, %r59;
	mad.lo.s32 	%r63, %r62, %r62, %r61;
	cvt.rn.f32.u32 	%f19, %r63;
	sqrt.rn.f32 	%f20, %f19;
	setp.lt.f32 	%p7, %f20, %f18;
	selp.f32 	%f21, %f20, %f18, %p7;
	add.s32 	%r64, %r150, 3;
	selp.b32 	%r65, %r64, %r57, %p7;
	ld.global.u32 	%r66, [%rd20];
	ld.global.u32 	%r67, [%rd20+4];
	sub.s32 	%r68, %r2, %r66;
	mul.lo.s32 	%r69, %r68, %r68;
	sub.s32 	%r70, %r3, %r67;
	mad.lo.s32 	%r71, %r70, %r70, %r69;
	cvt.rn.f32.u32 	%f22, %r71;
	sqrt.rn.f32 	%f23, %f22;
	setp.lt.f32 	%p8, %f23, %f21;
	selp.f32 	%f24, %f23, %f21, %p8;
	add.s32 	%r72, %r150, 4;
	selp.b32 	%r73, %r72, %r65, %p8;
	ld.global.u32 	%r74, [%rd20+8];
	ld.global.u32 	%r75, [%rd20+12];
	sub.s32 	%r76, %r2, %r74;
	mul.lo.s32 	%r77, %r76, %r76;
	sub.s32 	%r78, %r3, %r75;
	mad.lo.s32 	%r79, %r78, %r78, %r77;
	cvt.rn.f32.u32 	%f25, %r79;
	sqrt.rn.f32 	%f26, %f25;
	setp.lt.f32 	%p9, %f26, %f24;
	selp.f32 	%f27, %f26, %f24, %p9;
	add.s32 	%r80, %r150, 5;
	selp.b32 	%r81, %r80, %r73, %p9;
	ld.global.u32 	%r82, [%rd20+16];
	ld.global.u32 	%r83, [%rd20+20];
	sub.s32 	%r84, %r2, %r82;
	mul.lo.s32 	%r85, %r84, %r84;
	sub.s32 	%r86, %r3, %r83;
	mad.lo.s32 	%r87, %r86, %r86, %r85;
	cvt.rn.f32.u32 	%f28, %r87;
	sqrt.rn.f32 	%f29, %f28;
	setp.lt.f32 	%p10, %f29, %f27;
	selp.f32 	%f30, %f29, %f27, %p10;
	add.s32 	%r88, %r150, 6;
	selp.b32 	%r89, %r88, %r81, %p10;
	ld.global.u32 	%r90, [%rd20+24];
	ld.global.u32 	%r91, [%rd20+28];
	sub.s32 	%r92, %r2, %r90;
	mul.lo.s32 	%r93, %r92, %r92;
	sub.s32 	%r94, %r3, %r91;
	mad.lo.s32 	%r95, %r94, %r94, %r93;
	cvt.rn.f32.u32 	%f31, %r95;
	sqrt.rn.f32 	%f32, %f31;
	setp.lt.f32 	%p11, %f32, %f30;
	selp.f32 	%f52, %f32, %f30, %p11;
	add.s32 	%r96, %r150, 7;
	selp.b32 	%r161, %r96, %r89, %p11;
	add.s64 	%rd20, %rd20, 64;
	add.s32 	%r150, %r150, 8;
	setp.ne.s32 	%p12, %r150, %r156;
	@%p12 bra 	$L__BB0_4;
$L__BB0_5:
	setp.eq.s32 	%p13, %r4, 0;
	@%p13 bra 	$L__BB0_13;
	and.b32  	%r13, %r26, 3;
	setp.lt.u32 	%p14, %r4, 4;
	@%p14 bra 	$L__BB0_8;
	mul.wide.u32 	%rd11, %r156, 8;
	add.s64 	%rd12, %rd1, %rd11;
	ld.global.u32 	%r98, [%rd12];
	ld.global.u32 	%r99, [%rd12+4];
	sub.s32 	%r100, %r2, %r98;
	mul.lo.s32 	%r101, %r100, %r100;
	sub.s32 	%r102, %r3, %r99;
	mad.lo.s32 	%r103, %r102, %r102, %r101;
	cvt.rn.f32.u32 	%f33, %r103;
	sqrt.rn.f32 	%f34, %f33;
	setp.lt.f32 	%p15, %f34, %f52;
	selp.f32 	%f35, %f34, %f52, %p15;
	selp.b32 	%r104, %r156, %r161, %p15;
	add.s32 	%r105, %r156, 1;
	ld.global.u32 	%r106, [%rd12+8];
	ld.global.u32 	%r107, [%rd12+12];
	sub.s32 	%r108, %r2, %r106;
	mul.lo.s32 	%r109, %r108, %r108;
	sub.s32 	%r110, %r3, %r107;
	mad.lo.s32 	%r111, %r110, %r110, %r109;
	cvt.rn.f32.u32 	%f36, %r111;
	sqrt.rn.f32 	%f37, %f36;
	setp.lt.f32 	%p16, %f37, %f35;
	selp.f32 	%f38, %f37, %f35, %p16;
	selp.b32 	%r112, %r105, %r104, %p16;
	add.s32 	%r113, %r156, 2;
	ld.global.u32 	%r114, [%rd12+16];
	ld.global.u32 	%r115, [%rd12+20];
	sub.s32 	%r116, %r2, %r114;
	mul.lo.s32 	%r117, %r116, %r116;
	sub.s32 	%r118, %r3, %r115;
	mad.lo.s32 	%r119, %r118, %r118, %r117;
	cvt.rn.f32.u32 	%f39, %r119;
	sqrt.rn.f32 	%f40, %f39;
	setp.lt.f32 	%p17, %f40, %f38;
	selp.f32 	%f41, %f40, %f38, %p17;
	selp.b32 	%r120, %r113, %r112, %p17;
	add.s32 	%r121, %r156, 3;
	ld.global.u32 	%r122, [%rd12+24];
	ld.global.u32 	%r123, [%rd12+28];
	sub.s32 	%r124, %r2, %r122;
	mul.lo.s32 	%r125, %r124, %r124;
	sub.s32 	%r126, %r3, %r123;
	mad.lo.s32 	%r127, %r126, %r126, %r125;
	cvt.rn.f32.u32 	%f42, %r127;
	sqrt.rn.f32 	%f43, %f42;
	setp.lt.f32 	%p18, %f43, %f41;
	selp.f32 	%f52, %f43, %f41, %p18;
	selp.b32 	%r161, %r121, %r120, %p18;
	add.s32 	%r156, %r156, 4;
$L__BB0_8:
	setp.eq.s32 	%p19, %r13, 0;
	@%p19 bra 	$L__BB0_13;
	setp.eq.s32 	%p20, %r13, 1;
	@%p20 bra 	$L__BB0_11;
	mul.wide.u32 	%rd13, %r156, 8;
	add.s64 	%rd14, %rd1, %rd13;
	ld.global.u32 	%r129, [%rd14];
	ld.global.u32 	%r130, [%rd14+4];
	sub.s32 	%r131, %r2, %r129;
	mul.lo.s32 	%r132, %r131, %r131;
	sub.s32 	%r133, %r3, %r130;
	mad.lo.s32 	%r134, %r133, %r133, %r132;
	cvt.rn.f32.u32 	%f44, %r134;
	sqrt.rn.f32 	%f45, %f44;
	setp.lt.f32 	%p21, %f45, %f52;
	selp.f32 	%f46, %f45, %f52, %p21;
	selp.b32 	%r135, %r156, %r161, %p21;
	add.s32 	%r136, %r156, 1;
	ld.global.u32 	%r137, [%rd14+8];
	ld.global.u32 	%r138, [%rd14+12];
	sub.s32 	%r139, %r2, %r137;
	mul.lo.s32 	%r140, %r139, %r139;
	sub.s32 	%r141, %r3, %r138;
	mad.lo.s32 	%r142, %r141, %r141, %r140;
	cvt.rn.f32.u32 	%f47, %r142;
	sqrt.rn.f32 	%f48, %f47;
	setp.lt.f32 	%p22, %f48, %f46;
	selp.f32 	%f52, %f48, %f46, %p22;
	selp.b32 	%r161, %r136, %r135, %p22;
	add.s32 	%r156, %r156, 2;
$L__BB0_11:
	and.b32  	%r143, %r26, 1;
	setp.eq.b32 	%p23, %r143, 1;
	not.pred 	%p24, %p23;
	@%p24 bra 	$L__BB0_13;
	mul.wide.u32 	%rd15, %r156, 8;
	add.s64 	%rd16, %rd1, %rd15;
	ld.global.u32 	%r144, [%rd16];
	ld.global.u32 	%r145, [%rd16+4];
	sub.s32 	%r146, %r2, %r144;
	mul.lo.s32 	%r147, %r146, %r146;
	sub.s32 	%r148, %r3, %r145;
	mad.lo.s32 	%r149, %r148, %r148, %r147;
	cvt.rn.f32.u32 	%f49, %r149;
	sqrt.rn.f32 	%f50, %f49;
	setp.lt.f32 	%p25, %f50, %f52;
	selp.b32 	%r161, %r156, %r161, %p25;
$L__BB0_13:
	cvta.to.global.u64 	%rd17, %rd6;
	mul.wide.s32 	%rd18, %r1, 4;
	add.s64 	%rd19, %rd17, %rd18;
	st.global.u32 	[%rd19], %r161;
	bar.sync 	0;
$L__BB0_14:
	ret;

}
	// .globl	_Z18accumulateCentroidP5PointPiS0_S1_ii
.visible .entry _Z18accumulateCentroidP5PointPiS0_S1_ii(
	.param .u64 .ptr .align 1 _Z18accumulateCentroidP5PointPiS0_S1_ii_param_0,
	.param .u64 .ptr .align 1 _Z18accumulateCentroidP5PointPiS0_S1_ii_param_1,
	.param .u64 .ptr .align 1 _Z18accumulateCentroidP5PointPiS0_S1_ii_param_2,
	.param .u64 .ptr .align 1 _Z18accumulateCentroidP5PointPiS0_S1_ii_param_3,
	.param .u32 _Z18accumulateCentroidP5PointPiS0_S1_ii_param_4,
	.param .u32 _Z18accumulateCentroidP5PointPiS0_S1_ii_param_5
)
{
	.reg .pred 	%p<2>;
	.reg .b32 	%r<12>;
	.reg .b64 	%rd<17>;

	ld.param.u64 	%rd1, [_Z18accumulateCentroidP5PointPiS0_S1_ii_param_0];
	ld.param.u64 	%rd2, [_Z18accumulateCentroidP5PointPiS0_S1_ii_param_1];
	ld.param.u64 	%rd3, [_Z18accumulateCentroidP5PointPiS0_S1_ii_param_2];
	ld.param.u64 	%rd4, [_Z18accumulateCentroidP5PointPiS0_S1_ii_param_3];
	ld.param.u32 	%r2, [_Z18accumulateCentroidP5PointPiS0_S1_ii_param_4];
	mov.u32 	%r3, %ctaid.x;
	mov.u32 	%r4, %ntid.x;
	mov.u32 	%r5, %tid.x;
	mad.lo.s32 	%r1, %r3, %r4, %r5;
	setp.ge.s32 	%p1, %r1, %r2;
	@%p1 bra 	$L__BB1_2;
	cvta.to.global.u64 	%rd5, %rd1;
	cvta.to.global.u64 	%rd6, %rd2;
	cvta.to.global.u64 	%rd7, %rd3;
	cvta.to.global.u64 	%rd8, %rd4;
	mul.wide.s32 	%rd9, %r1, 8;
	add.s64 	%rd10, %rd5, %rd9;
	ld.global.u32 	%r6, [%rd10];
	ld.global.u32 	%r7, [%rd10+4];
	mul.wide.s32 	%rd11, %r1, 4;
	add.s64 	%rd12, %rd6, %rd11;
	ld.global.u32 	%r8, [%rd12];
	mul.wide.s32 	%rd13, %r8, 8;
	add.s64 	%rd14, %rd7, %rd13;
	atom.global.add.u32 	%r9, [%rd14], %r6;
	atom.global.add.u32 	%r10, [%rd14+4], %r7;
	mul.wide.s32 	%rd15, %r8, 4;
	add.s64 	%rd16, %rd8, %rd15;
	atom.global.add.u32 	%r11, [%rd16], 1;
$L__BB1_2:
	ret;

}
	// .globl	_Z14resetCentroidsP5PointPii
.visible .entry _Z14resetCentroidsP5PointPii(
	.param .u64 .ptr .align 1 _Z14resetCentroidsP5PointPii_param_0,
	.param .u64 .ptr .align 1 _Z14resetCentroidsP5PointPii_param_1,
	.param .u32 _Z14resetCentroidsP5PointPii_param_2
)
{
	.reg .pred 	%p<2>;
	.reg .b32 	%r<7>;
	.reg .b64 	%rd<9>;

	ld.param.u64 	%rd1, [_Z14resetCentroidsP5PointPii_param_0];
	ld.param.u64 	%rd2, [_Z14resetCentroidsP5PointPii_param_1];
	ld.param.u32 	%r2, [_Z14resetCentroidsP5PointPii_param_2];
	mov.u32 	%r3, %ctaid.x;
	mov.u32 	%r4, %ntid.x;
	mov.u32 	%r5, %tid.x;
	mad.lo.s32 	%r1, %r3, %r4, %r5;
	setp.ge.s32 	%p1, %r1, %r2;
	@%p1 bra 	$L__BB2_2;
	cvta.to.global.u64 	%rd3, %rd1;
	cvta.to.global.u64 	%rd4, %rd2;
	mul.wide.s32 	%rd5, %r1, 8;
	add.s64 	%rd6, %rd3, %rd5;
	mov.b32 	%r6, 0;
	st.global.u32 	[%rd6], %r6;
	st.global.u32 	[%rd6+4], %r6;
	mul.wide.s32 	%rd7, %r1, 4;
	add.s64 	%rd8, %rd4, %rd7;
	st.global.u32 	[%rd8], %r6;
$L__BB2_2:
	ret;

}
	// .globl	_Z17finalizeCentroidsP5PointPii
.visible .entry _Z17finalizeCentroidsP5PointPii(
	.param .u64 .ptr .align 1 _Z17finalizeCentroidsP5PointPii_param_0,
	.param .u64 .ptr .align 1 _Z17finalizeCentroidsP5PointPii_param_1,
	.param .u32 _Z17finalizeCentroidsP5PointPii_param_2
)
{
	.reg .pred 	%p<3>;
	.reg .b32 	%r<12>;
	.reg .b64 	%rd<9>;

	ld.param.u64 	%rd2, [_Z17finalizeCentroidsP5PointPii_param_0];
	ld.param.u64 	%rd3, [_Z17finalizeCentroidsP5PointPii_param_1];
	ld.param.u32 	%r3, [_Z17finalizeCentroidsP5PointPii_param_2];
	mov.u32 	%r4, %ctaid.x;
	mov.u32 	%r5, %ntid.x;
	mov.u32 	%r6, %tid.x;
	mad.lo.s32 	%r1, %r4, %r5, %r6;
	setp.ge.s32 	%p1, %r1, %r3;
	@%p1 bra 	$L__BB3_3;
	cvta.to.global.u64 	%rd4, %rd3;
	mul.wide.s32 	%rd5, %r1, 4;
	add.s64 	%rd1, %rd4, %rd5;
	ld.global.u32 	%r2, [%rd1];
	setp.lt.s32 	%p2, %r2, 1;
	@%p2 bra 	$L__BB3_3;
	cvta.to.global.u64 	%rd6, %rd2;
	mul.wide.s32 	%rd7, %r1, 8;
	add.s64 	%rd8, %rd6, %rd7;
	ld.global.u32 	%r7, [%rd8];
	div.s32 	%r8, %r7, %r2;
	st.global.u32 	[%rd8], %r8;
	ld.global.u32 	%r9, [%rd1];
	ld.global.u32 	%r10, [%rd8+4];
	div.s32 	%r11, %r10, %r9;
	st.global.u32 	[%rd8+4], %r11;
$L__BB3_3:
	ret;

}


// ===== COMPILED SASS (sm_100) =====

	.target	sm_100

	.elftype	@"ET_EXEC"


//--------------------- .note.nv.tkinfo           --------------------------
	.section	.note.nv.tkinfo,"",@"SHT_NOTE"
	.sectionflags	@"SHF_NOTE_NV_TKINFO"
	.tkinfo
        /*0018*/ 	.word	0x00000002
        /*0030*/ 	.string	""
        /*0030*/ 	.string	"ptxas"
        /*0030*/ 	.string	"Cuda compilation tools, release 13.0, V13.0.88"
        /*0030*/ 	.string	"Build cuda_13.0.r13.0/compiler.36424714_0"
        /*0030*/ 	.string	"-arch sm_100 -m 64 "



//--------------------- .note.nv.cuinfo           --------------------------
	.section	.note.nv.cuinfo,"",@"SHT_NOTE"
	.sectionflags	@"SHF_NOTE_NV_CUINFO"
        /*0018*/ 	.short	0x0002
        /*001a*/ 	.short	0x0064
        /*001c*/ 	.short	0x0082
	.zero		2


//--------------------- .nv.info                  --------------------------
	.section	.nv.info,"",@"SHT_CUDA_INFO"
	.align	4


	//----- nvinfo : EIATTR_REGCOUNT
	.align		4
        /*0000*/ 	.byte	0x04, 0x2f
        /*0002*/ 	.short	(.L_1 - .L_0)
	.align		4
.L_0:
        /*0004*/ 	.word	index@(_Z23kMeansClusterAssignmentP5PointPiS0_ii)
        /*0008*/ 	.word	0x00000015


	//----- nvinfo : EIATTR_FRAME_SIZE
	.align		4
.L_1:
        /*000c*/ 	.byte	0x04, 0x11
        /*000e*/ 	.short	(.L_3 - .L_2)
	.align		4
.L_2:
        /*0010*/ 	.word	index@($__internal_0_$__cuda_sm20_sqrt_rn_f32_slowpath)
        /*0014*/ 	.word	0x00000000


	//----- nvinfo : EIATTR_FRAME_SIZE
	.align		4
.L_3:
        /*0018*/ 	.byte	0x04, 0x11
        /*001a*/ 	.short	(.L_5 - .L_4)
	.align		4
.L_4:
        /*001c*/ 	.word	index@(_Z23kMeansClusterAssignmentP5PointPiS0_ii)
        /*0020*/ 	.word	0x00000000


	//----- nvinfo : EIATTR_REGCOUNT
	.align		4
.L_5:
        /*0024*/ 	.byte	0x04, 0x2f
        /*0026*/ 	.short	(.L_7 - .L_6)
	.align		4
.L_6:
        /*0028*/ 	.word	index@(_Z18accumulateCentroidP5PointPiS0_S1_ii)
        /*002c*/ 	.word	0x00000012


	//----- nvinfo : EIATTR_FRAME_SIZE
	.align		4
.L_7:
        /*0030*/ 	.byte	0x04, 0x11
        /*0032*/ 	.short	(.L_9 - .L_8)
	.align		4
.L_8:
        /*0034*/ 	.word	index@(_Z18accumulateCentroidP5PointPiS0_S1_ii)
        /*0038*/ 	.word	0x00000000


	//----- nvinfo : EIATTR_REGCOUNT
	.align		4
.L_9:
        /*003c*/ 	.byte	0x04, 0x2f
        /*003e*/ 	.short	(.L_11 - .L_10)
	.align		4
.L_10:
        /*0040*/ 	.word	index@(_Z14resetCentroidsP5PointPii)
        /*0044*/ 	.word	0x0000000a


	//----- nvinfo : EIATTR_FRAME_SIZE
	.align		4
.L_11:
        /*0048*/ 	.byte	0x04, 0x11
        /*004a*/ 	.short	(.L_13 - .L_12)
	.align		4
.L_12:
        /*004c*/ 	.word	index@(_Z14resetCentroidsP5PointPii)
        /*0050*/ 	.word	0x00000000


	//----- nvinfo : EIATTR_REGCOUNT
	.align		4
.L_13:
        /*0054*/ 	.byte	0x04, 0x2f
        /*0056*/ 	.short	(.L_15 - .L_14)
	.align		4
.L_14:
        /*0058*/ 	.word	index@(_Z17finalizeCentroidsP5PointPii)
        /*005c*/ 	.word	0x00000010


	//----- nvinfo : EIATTR_FRAME_SIZE
	.align		4
.L_15:
        /*0060*/ 	.byte	0x04, 0x11
        /*0062*/ 	.short	(.L_17 - .L_16)
	.align		4
.L_16:
        /*0064*/ 	.word	index@(_Z17finalizeCentroidsP5PointPii)
        /*0068*/ 	.word	0x00000000


	//----- nvinfo : EIATTR_MIN_STACK_SIZE
	.align		4
.L_17:
        /*006c*/ 	.byte	0x04, 0x12
        /*006e*/ 	.short	(.L_19 - .L_18)
	.align		4
.L_18:
        /*0070*/ 	.word	index@(_Z17finalizeCentroidsP5PointPii)
        /*0074*/ 	.word	0x00000000


	//----- nvinfo : EIATTR_MIN_STACK_SIZE
	.align		4
.L_19:
        /*0078*/ 	.byte	0x04, 0x12
        /*007a*/ 	.short	(.L_21 - .L_20)
	.align		4
.L_20:
        /*007c*/ 	.word	index@(_Z14resetCentroidsP5PointPii)
        /*0080*/ 	.word	0x00000000


	//----- nvinfo : EIATTR_MIN_STACK_SIZE
	.align		4
.L_21:
        /*0084*/ 	.byte	0x04, 0x12
        /*0086*/ 	.short	(.L_23 - .L_22)
	.align		4
.L_22:
        /*0088*/ 	.word	index@(_Z18accumulateCentroidP5PointPiS0_S1_ii)
        /*008c*/ 	.word	0x00000000


	//----- nvinfo : EIATTR_MIN_STACK_SIZE
	.align		4
.L_23:
        /*0090*/ 	.byte	0x04, 0x12
        /*0092*/ 	.short	(.L_25 - .L_24)
	.align		4
.L_24:
        /*0094*/ 	.word	index@(_Z23kMeansClusterAssignmentP5PointPiS0_ii)
        /*0098*/ 	.word	0x00000000
.L_25:


//--------------------- .nv.compat                --------------------------
	.section	.nv.compat,"",@"SHT_CUDA_COMPAT_INFO"
	.align	4
        /*0000*/ 	.byte	0x02, 0x09, 0x00, 0x00, 0x02, 0x02, 0x01, 0x00, 0x02, 0x05, 0x05, 0x00, 0x03, 0x07, 0x01, 0x01
        /*0010*/ 	.byte	0x02, 0x03, 0x00, 0x00, 0x02, 0x06, 0x01, 0x00, 0x04, 0x0b, 0x08, 0x00, 0x01, 0x00, 0x00, 0x00
        /*0020*/ 	.byte	0x00, 0x00, 0x00, 0x00


//--------------------- .nv.info._Z17finalizeCentroidsP5PointPii --------------------------
	.section	.nv.info._Z17finalizeCentroidsP5PointPii,"",@"SHT_CUDA_INFO"
	.sectionflags	@""
	.align	4


	//----- nvinfo : EIATTR_CUDA_API_VERSION
	.align		4
        /*0000*/ 	.byte	0x04, 0x37
        /*0002*/ 	.short	(.L_27 - .L_26)
.L_26:
        /*0004*/ 	.word	0x00000082


	//----- nvinfo : EIATTR_KPARAM_INFO
	.align		4
.L_27:
        /*0008*/ 	.byte	0x04, 0x17
        /*000a*/ 	.short	(.L_29 - .L_28)
.L_28:
        /*000c*/ 	.word	0x00000000
        /*0010*/ 	.short	0x0002
        /*0012*/ 	.short	0x0010
        /*0014*/ 	.byte	0x00, 0xf0, 0x11, 0x00


	//----- nvinfo : EIATTR_KPARAM_INFO
	.align		4
.L_29:
        /*0018*/ 	.byte	0x04, 0x17
        /*001a*/ 	.short	(.L_31 - .L_30)
.L_30:
        /*001c*/ 	.word	0x00000000
        /*0020*/ 	.short	0x0001
        /*0022*/ 	.short	0x0008
        /*0024*/ 	.byte	0x00, 0xf5, 0x21, 0x00


	//----- nvinfo : EIATTR_KPARAM_INFO
	.align		4
.L_31:
        /*0028*/ 	.byte	0x04, 0x17
        /*002a*/ 	.short	(.L_33 - .L_32)
.L_32:
        /*002c*/ 	.word	0x00000000
        /*0030*/ 	.short	0x0000
        /*0032*/ 	.short	0x0000
        /*0034*/ 	.byte	0x00, 0xf5, 0x21, 0x00


	//----- nvinfo : EIATTR_SPARSE_MMA_MASK
	.align		4
.L_33:
        /*0038*/ 	.byte	0x03, 0x50
        /*003a*/ 	.short	0x0000


	//----- nvinfo : EIATTR_MAXREG_COUNT
	.align		4
        /*003c*/ 	.byte	0x03, 0x1b
        /*003e*/ 	.short	0x00ff


	//----- nvinfo : EIATTR_MERCURY_ISA_VERSION
	.align		4
        /*0040*/ 	.byte	0x03, 0x5f
        /*0042*/ 	.short	0x0101


	//----- nvinfo : EIATTR_VRC_CTA_INIT_COUNT
	.align		4
        /*0044*/ 	.byte	0x02, 0x4a
	.zero		1
	.zero		1


	//----- nvinfo : EIATTR_EXIT_INSTR_OFFSETS
	.align		4
        /*0048*/ 	.byte	0x04, 0x1c
        /*004a*/ 	.short	(.L_35 - .L_34)


	//   ....[0]....
.L_34:
        /*004c*/ 	.word	0x00000070


	//   ....[1]....
        /*0050*/ 	.word	0x000000d0


	//   ....[2]....
        /*0054*/ 	.word	0x00000470


	//----- nvinfo : EIATTR_CBANK_PARAM_SIZE
	.align		4
.L_35:
        /*0058*/ 	.byte	0x03, 0x19
        /*005a*/ 	.short	0x0014


	//----- nvinfo : EIATTR_PARAM_CBANK
	.align		4
        /*005c*/ 	.byte	0x04, 0x0a
        /*005e*/ 	.short	(.L_37 - .L_36)
	.align		4
.L_36:
        /*0060*/ 	.word	index@(.nv.constant0._Z17finalizeCentroidsP5PointPii)
        /*0064*/ 	.short	0x0380
        /*0066*/ 	.short	0x0014


	//----- nvinfo : EIATTR_SW_WAR
	.align		4
.L_37:
        /*0068*/ 	.byte	0x04, 0x36
        /*006a*/ 	.short	(.L_39 - .L_38)
.L_38:
        /*006c*/ 	.word	0x00000008
.L_39:


//--------------------- .nv.info._Z14resetCentroidsP5PointPii --------------------------
	.section	.nv.info._Z14resetCentroidsP5PointPii,"",@"SHT_CUDA_INFO"
	.sectionflags	@""
	.align	4


	//----- nvinfo : EIATTR_CUDA_API_VERSION
	.align		4
        /*0000*/ 	.byte	0x04, 0x37
        /*0002*/ 	.short	(.L_41 - .L_40)
.L_40:
        /*0004*/ 	.word	0x00000082


	//----- nvinfo : EIATTR_KPARAM_INFO
	.align		4
.L_41:
        /*0008*/ 	.byte	0x04, 0x17
        /*000a*/ 	.short	(.L_43 - .L_42)
.L_42:
        /*000c*/ 	.word	0x00000000
        /*0010*/ 	.short	0x0002
        /*0012*/ 	.short	0x0010
        /*0014*/ 	.byte	0x00, 0xf0, 0x11, 0x00


	//----- nvinfo : EIATTR_KPARAM_INFO
	.align		4
.L_43:
        /*0018*/ 	.byte	0x04, 0x17
        /*001a*/ 	.short	(.L_45 - .L_44)
.L_44:
        /*001c*/ 	.word	0x00000000
        /*0020*/ 	.short	0x0001
        /*0022*/ 	.short	0x0008
        /*0024*/ 	.byte	0x00, 0xf5, 0x21, 0x00


	//----- nvinfo : EIATTR_KPARAM_INFO
	.align		4
.L_45:
        /*0028*/ 	.byte	0x04, 0x17
        /*002a*/ 	.short	(.L_47 - .L_46)
.L_46:
        /*002c*/ 	.word	0x00000000
        /*0030*/ 	.short	0x0000
        /*0032*/ 	.short	0x0000
        /*0034*/ 	.byte	0x00, 0xf5, 0x21, 0x00


	//----- nvinfo : EIATTR_SPARSE_MMA_MASK
	.align		4
.L_47:
        /*0038*/ 	.byte	0x03, 0x50
        /*003a*/ 	.short	0x0000


	//----- nvinfo : EIATTR_MAXREG_COUNT
	.align		4
        /*003c*/ 	.byte	0x03, 0x1b
        /*003e*/ 	.short	0x00ff


	//----- nvinfo : EIATTR_MERCURY_ISA_VERSION
	.align		4
        /*0040*/ 	.byte	0x03, 0x5f
        /*0042*/ 	.short	0x0101


	//----- nvinfo : EIATTR_VRC_CTA_INIT_COUNT
	.align		4
        /*0044*/ 	.byte	0x02, 0x4a
	.zero		1
	.zero		1


	//----- nvinfo : EIATTR_EXIT_INSTR_OFFSETS
	.align		4
        /*0048*/ 	.byte	0x04, 0x1c
        /*004a*/ 	.short	(.L_49 - .L_48)


	//   ....[0]....
.L_48:
        /*004c*/ 	.word	0x00000070


	//   ....[1]....
        /*0050*/ 	.word	0x00000100


	//----- nvinfo : EIATTR_CBANK_PARAM_SIZE
	.align		4
.L_49:
        /*0054*/ 	.byte	0x03, 0x19
        /*0056*/ 	.short	0x0014


	//----- nvinfo : EIATTR_PARAM_CBANK
	.align		4
        /*0058*/ 	.byte	0x04, 0x0a
        /*005a*/ 	.short	(.L_51 - .L_50)
	.align		4
.L_50:
        /*005c*/ 	.word	index@(.nv.constant0._Z14resetCentroidsP5PointPii)
        /*0060*/ 	.short	0x0380
        /*0062*/ 	.short	0x0014


	//----- nvinfo : EIATTR_SW_WAR
	.align		4
.L_51:
        /*0064*/ 	.byte	0x04, 0x36
        /*0066*/ 	.short	(.L_53 - .L_52)
.L_52:
        /*0068*/ 	.word	0x00000008
.L_53:


//--------------------- .nv.info._Z18accumulateCentroidP5PointPiS0_S1_ii --------------------------
	.section	.nv.info._Z18accumulateCentroidP5PointPiS0_S1_ii,"",@"SHT_CUDA_INFO"
	.sectionflags	@""
	.align	4


	//----- nvinfo : EIATTR_CUDA_API_VERSION
	.align		4
        /*0000*/ 	.byte	0x04, 0x37
        /*0002*/ 	.short	(.L_55 - .L_54)
.L_54:
        /*0004*/ 	.word	0x00000082


	//----- nvinfo : EIATTR_KPARAM_INFO
	.align		4
.L_55:
        /*0008*/ 	.byte	0x04, 0x17
        /*000a*/ 	.short	(.L_57 - .L_56)
.L_56:
        /*000c*/ 	.word	0x00000000
        /*0010*/ 	.short	0x0005
        /*0012*/ 	.short	0x0024
        /*0014*/ 	.byte	0x00, 0xf0, 0x11, 0x00


	//----- nvinfo : EIATTR_KPARAM_INFO
	.align		4
.L_57:
        /*0018*/ 	.byte	0x04, 0x17
        /*001a*/ 	.short	(.L_59 - .L_58)
.L_58:
        /*001c*/ 	.word	0x00000000
        /*0020*/ 	.short	0x0004
        /*0022*/ 	.short	0x0020
        /*0024*/ 	.byte	0x00, 0xf0, 0x11, 0x00


	//----- nvinfo : EIATTR_KPARAM_INFO
	.align		4
.L_59:
        /*0028*/ 	.byte	0x04, 0x17
        /*002a*/ 	.short	(.L_61 - .L_60)
.L_60:
        /*002c*/ 	.word	0x00000000
        /*0030*/ 	.short	0x0003
        /*0032*/ 	.short	0x0018
        /*0034*/ 	.byte	0x00, 0xf5, 0x21, 0x00


	//----- nvinfo : EIATTR_KPARAM_INFO
	.align		4
.L_61:
        /*0038*/ 	.byte	0x04, 0x17
        /*003a*/ 	.short	(.L_63 - .L_62)
.L_62:
        /*003c*/ 	.word	0x00000000
        /*0040*/ 	.short	0x0002
        /*0042*/ 	.short	0x0010
        /*0044*/ 	.byte	0x00, 0xf5, 0x21, 0x00


	//----- nvinfo : EIATTR_KPARAM_INFO
	.align		4
.L_63:
        /*0048*/ 	.byte	0x04, 0x17
        /*004a*/ 	.short	(.L_65 - .L_64)
.L_64:
        /*004c*/ 	.word	0x00000000
        /*0050*/ 	.short	0x0001
        /*0052*/ 	.short	0x0008
        /*0054*/ 	.byte	0x00, 0xf5, 0x21, 0x00


	//----- nvinfo : EIATTR_KPARAM_INFO
	.align		4
.L_65:
        /*0058*/ 	.byte	0x04, 0x17
        /*005a*/ 	.short	(.L_67 - .L_66)
.L_66:
        /*005c*/ 	.word	0x00000000
        /*0060*/ 	.short	0x0000
        /*0062*/ 	.short	0x0000
        /*0064*/ 	.byte	0x00, 0xf5, 0x21, 0x00


	//----- nvinfo : EIATTR_SPARSE_MMA_MASK
	.align		4
.L_67:
        /*0068*/ 	.byte	0x03, 0x50
        /*006a*/ 	.short	0x0000


	//----- nvinfo : EIATTR_MAXREG_COUNT
	.align		4
        /*006c*/ 	.byte	0x03, 0x1b
        /*006e*/ 	.short	0x00ff


	//----- nvinfo : EIATTR_MERCURY_ISA_VERSION
	.align		4
        /*0070*/ 	.byte	0x03, 0x5f
        /*0072*/ 	.short	0x0101


	//----- nvinfo : EIATTR_VRC_CTA_INIT_COUNT
	.align		4
        /*0074*/ 	.byte	0x02, 0x4a
	.zero		1
	.zero		1


	//----- nvinfo : EIATTR_EXIT_INSTR_OFFSETS
	.align		4
        /*0078*/ 	.byte	0x04, 0x1c
        /*007a*/ 	.short	(.L_69 - .L_68)


	//   ....[0]....
.L_68:
        /*007c*/ 	.word	0x00000070


	//   ....[1]....
        /*0080*/ 	.word	0x00000180


	//----- nvinfo : EIATTR_CBANK_PARAM_SIZE
	.align		4
.L_69:
        /*0084*/ 	.byte	0x03, 0x19
        /*0086*/ 	.short	0x0028


	//----- nvinfo : EIATTR_PARAM_CBANK
	.align		4
        /*0088*/ 	.byte	0x04, 0x0a
        /*008a*/ 	.short	(.L_71 - .L_70)
	.align		4
.L_70:
        /*008c*/ 	.word	index@(.nv.constant0._Z18accumulateCentroidP5PointPiS0_S1_ii)
        /*0090*/ 	.short	0x0380
        /*0092*/ 	.short	0x0028


	//----- nvinfo : EIATTR_SW_WAR
	.align		4
.L_71:
        /*0094*/ 	.byte	0x04, 0x36
        /*0096*/ 	.short	(.L_73 - .L_72)
.L_72:
        /*0098*/ 	.word	0x00000008
.L_73:


//--------------------- .nv.info._Z23kMeansClusterAssignmentP5PointPiS0_ii --------------------------
	.section	.nv.info._Z23kMeansClusterAssignmentP5PointPiS0_ii,"",@"SHT_CUDA_INFO"
	.sectionflags	@""
	.align	4


	//----- nvinfo : EIATTR_CUDA_API_VERSION
	.align		4
        /*0000*/ 	.byte	0x04, 0x37
        /*0002*/ 	.short	(.L_75 - .L_74)
.L_74:
        /*0004*/ 	.word	0x00000082


	//----- nvinfo : EIATTR_KPARAM_INFO
	.align		4
.L_75:
        /*0008*/ 	.byte	0x04, 0x17
        /*000a*/ 	.short	(.L_77 - .L_76)
.L_76:
        /*000c*/ 	.word	0x00000000
        /*0010*/ 	.short	0x0004
        /*0012*/ 	.short	0x001c
        /*0014*/ 	.byte	0x00, 0xf0, 0x11, 0x00


	//----- nvinfo : EIATTR_KPARAM_INFO
	.align		4
.L_77:
        /*0018*/ 	.byte	0x04, 0x17
        /*001a*/ 	.short	(.L_79 - .L_78)
.L_78:
        /*001c*/ 	.word	0x00000000
        /*0020*/ 	.short	0x0003
        /*0022*/ 	.short	0x0018
        /*0024*/ 	.byte	0x00, 0xf0, 0x11, 0x00


	//----- nvinfo : EIATTR_KPARAM_INFO
	.align		4
.L_79:
        /*0028*/ 	.byte	0x04, 0x17
        /*002a*/ 	.short	(.L_81 - .L_80)
.L_80:
        /*002c*/ 	.word	0x00000000
        /*0030*/ 	.short	0x0002
        /*0032*/ 	.short	0x0010
        /*0034*/ 	.byte	0x00, 0xf5, 0x21, 0x00


	//----- nvinfo : EIATTR_KPARAM_INFO
	.align		4
.L_81:
        /*0038*/ 	.byte	0x04, 0x17
        /*003a*/ 	.short	(.L_83 - .L_82)
.L_82:
        /*003c*/ 	.word	0x00000000
        /*0040*/ 	.short	0x0001
        /*0042*/ 	.short	0x0008
        /*0044*/ 	.byte	0x00, 0xf5, 0x21, 0x00


	//----- nvinfo : EIATTR_KPARAM_INFO
	.align		4
.L_83:
        /*0048*/ 	.byte	0x04, 0x17
        /*004a*/ 	.short	(.L_85 - .L_84)
.L_84:
        /*004c*/ 	.word	0x00000000
        /*0050*/ 	.short	0x0000
        /*0052*/ 	.short	0x0000
        /*0054*/ 	.byte	0x00, 0xf5, 0x21, 0x00


	//----- nvinfo : EIATTR_SPARSE_MMA_MASK
	.align		4
.L_85:
        /*0058*/ 	.byte	0x03, 0x50
        /*005a*/ 	.short	0x0000


	//----- nvinfo : EIATTR_MAXREG_COUNT
	.align		4
        /*005c*/ 	.byte	0x03, 0x1b
        /*005e*/ 	.short	0x00ff


	//----- nvinfo : EIATTR_NUM_BARRIERS
	.align		4
        /*0060*/ 	.byte	0x02, 0x4c
        /*0062*/ 	.byte	0x01
	.zero		1


	//----- nvinfo : EIATTR_MERCURY_ISA_VERSION
	.align		4
        /*0064*/ 	.byte	0x03, 0x5f
        /*0066*/ 	.short	0x0101


	//----- nvinfo : EIATTR_VRC_CTA_INIT_COUNT
	.align		4
        /*0068*/ 	.byte	0x02, 0x4a
	.zero		1
	.zero		1


	//----- nvinfo : EIATTR_EXIT_INSTR_OFFSETS
	.align		4
        /*006c*/ 	.byte	0x04, 0x1c
        /*006e*/ 	.short	(.L_87 - .L_86)


	//   ....[0]....
.L_86:
        /*0070*/ 	.word	0x00000070


	//   ....[1]....
        /*0074*/ 	.word	0x00001ab0


	//----- nvinfo : EIATTR_CRS_STACK_SIZE
	.align		4
.L_87:
        /*0078*/ 	.byte	0x04, 0x1e
        /*007a*/ 	.short	(.L_89 - .L_88)
.L_88:
        /*007c*/ 	.word	0x00000000


	//----- nvinfo : EIATTR_CBANK_PARAM_SIZE
	.align		4
.L_89:
        /*0080*/ 	.byte	0x03, 0x19
        /*0082*/ 	.short	0x0020


	//----- nvinfo : EIATTR_PARAM_CBANK
	.align		4
        /*0084*/ 	.byte	0x04, 0x0a
        /*0086*/ 	.short	(.L_91 - .L_90)
	.align		4
.L_90:
        /*0088*/ 	.word	index@(.nv.constant0._Z23kMeansClusterAssignmentP5PointPiS0_ii)
        /*008c*/ 	.short	0x0380
        /*008e*/ 	.short	0x0020


	//----- nvinfo : EIATTR_SW_WAR
	.align		4
.L_91:
        /*0090*/ 	.byte	0x04, 0x36
        /*0092*/ 	.short	(.L_93 - .L_92)
.L_92:
        /*0094*/ 	.word	0x00000008
.L_93:


//--------------------- .nv.callgraph             --------------------------
	.section	.nv.callgraph,"",@"SHT_CUDA_CALLGRAPH"
	.align	4
	.sectionentsize	8
	.align		4
        /*0000*/ 	.word	0x00000000
	.align		4
        /*0004*/ 	.word	0xffffffff
	.align		4
        /*0008*/ 	.word	0x00000000
	.align		4
        /*000c*/ 	.word	0xfffffffe
	.align		4
        /*0010*/ 	.word	0x00000000
	.align		4
        /*0014*/ 	.word	0xfffffffd
	.align		4
        /*0018*/ 	.word	0x00000000
	.align		4
        /*001c*/ 	.word	0xfffffffc


//--------------------- .text._Z17finalizeCentroidsP5PointPii --------------------------
	.section	.text._Z17finalizeCentroidsP5PointPii,"ax",@progbits
	.align	128
        .global         _Z17finalizeCentroidsP5PointPii
        .type           _Z17finalizeCentroidsP5PointPii,@function
        .size           _Z17finalizeCentroidsP5PointPii,(.L_x_56 - _Z17finalizeCentroidsP5PointPii)
        .other          _Z17finalizeCentroidsP5PointPii,@"STO_CUDA_ENTRY STV_DEFAULT"
_Z17finalizeCentroidsP5PointPii:
.text._Z17finalizeCentroidsP5PointPii:
[----:B------:R-:W-:Y:S01]  /*0000*/  LDC R1, c[0x0][0x37c] ;  /* 0x0000df00ff017b82 */ /* 0x000fe20000000800 */
[----:B------:R-:W0:Y:S07]  /*0010*/  S2R R0, SR_TID.X ;  /* 0x0000000000007919 */ /* 0x000e2e0000002100 */
[----:B------:R-:W0:Y:S01]  /*0020*/  S2UR UR4, SR_CTAID.X ;  /* 0x00000000000479c3 */ /* 0x000e220000002500 */
[----:B------:R-:W1:Y:S07]  /*0030*/  LDCU UR5, c[0x0][0x390] ;  /* 0x00007200ff0577ac */ /* 0x000e6e0008000800 */
[----:B------:R-:W0:Y:S02]  /*0040*/  LDC R7, c[0x0][0x360] ;  /* 0x0000d800ff077b82 */ /* 0x000e240000000800 */
[----:B0-----:R-:W-:-:S05]  /*0050*/  IMAD R7, R7, UR4, R0 ;  /* 0x0000000407077c24 */ /* 0x001fca000f8e0200 */
[----:B-1----:R-:W-:-:S13]  /*0060*/  ISETP.GE.AND P0, PT, R7, UR5, PT ;  /* 0x0000000507007c0c */ /* 0x002fda000bf06270 */
[----:B------:R-:W-:Y:S05]  /*0070*/  @P0 EXIT ;  /* 0x000000000000094d */ /* 0x000fea0003800000 */
[----:B------:R-:W0:Y:S01]  /*0080*/  LDC.64 R2, c[0x0][0x388] ;  /* 0x0000e200ff027b82 */ /* 0x000e220000000a00 */
[----:B------:R-:W1:Y:S01]  /*0090*/  LDCU.64 UR4, c[0x0][0x358] ;  /* 0x00006b00ff0477ac */ /* 0x000e620008000a00 */
[----:B0-----:R-:W-:-:S05]  /*00a0*/  IMAD.WIDE R2, R7, 0x4, R2 ;  /* 0x0000000407027825 */ /* 0x001fca00078e0202 */
[----:B-1----:R-:W2:Y:S02]  /*00b0*/  LDG.E R0, desc[UR4][R2.64] ;  /* 0x0000000402007981 */ /* 0x002ea4000c1e1900 */
[----:B--2---:R-:W-:-:S13]  /*00c0*/  ISETP.GE.AND P0, PT, R0, 0x1, PT ;  /* 0x000000010000780c */ /* 0x004fda0003f06270 */
[----:B------:R-:W-:Y:S05]  /*00d0*/  @!P0 EXIT ;  /* 0x000000000000894d */ /* 0x000fea0003800000 */
[----:B------:R-:W0:Y:S02]  /*00e0*/  LDC.64 R4, c[0x0][0x380] ;  /* 0x0000e000ff047b82 */ /* 0x000e240000000a00 */
[----:B0-----:R-:W-:-:S05]  /*00f0*/  IMAD.WIDE R4, R7, 0x8, R4 ;  /* 0x0000000807047825 */ /* 0x001fca00078e0204 */
[----:B------:R-:W2:Y:S01]  /*0100*/  LDG.E R9, desc[UR4][R4.64] ;  /* 0x0000000404097981 */ /* 0x000ea2000c1e1900 */
[-C--:B------:R-:W-:Y:S02]  /*0110*/  IABS R11, R0.reuse ;  /* 0x00000000000b7213 */ /* 0x080fe40000000000 */
[----:B------:R-:W-:Y:S02]  /*0120*/  IABS R12, R0 ;  /* 0x00000000000c7213 */ /* 0x000fe40000000000 */
[----:B------:R-:W0:Y:S08]  /*0130*/  I2F.RP R8, R11 ;  /* 0x0000000b00087306 */ /* 0x000e300000209400 */
[----:B0-----:R-:W0:Y:S02]  /*0140*/  MUFU.RCP R8, R8 ;  /* 0x0000000800087308 */ /* 0x001e240000001000 */
[----:B0-----:R-:W-:-:S06]  /*0150*/  VIADD R6, R8, 0xffffffe ;  /* 0x0ffffffe08067836 */ /* 0x001fcc0000000000 */
[----:B------:R0:W1:Y:S02]  /*0160*/  F2I.FTZ.U32.TRUNC.NTZ R7, R6 ;  /* 0x0000000600077305 */ /* 0x000064000021f000 */
[----:B0-----:R-:W-:Y:S02]  /*0170*/  HFMA2 R6, -RZ, RZ, 0, 0 ;  /* 0x00000000ff067431 */ /* 0x001fe400000001ff */
[----:B-1----:R-:W-:-:S04]  /*0180*/  IMAD.MOV R10, RZ, RZ, -R7 ;  /* 0x000000ffff0a7224 */ /* 0x002fc800078e0a07 */
[----:B------:R-:W-:Y:S02]  /*0190*/  IMAD R13, R10, R11, RZ ;  /* 0x0000000b0a0d7224 */ /* 0x000fe400078e02ff */
[----:B------:R-:W-:Y:S02]  /*01a0*/  IMAD.MOV R10, RZ, RZ, -R12 ;  /* 0x000000ffff0a7224 */ /* 0x000fe400078e0a0c */
[----:B------:R-:W-:Y:S01]  /*01b0*/  IMAD.HI.U32 R7, R7, R13, R6 ;  /* 0x0000000d07077227 */ /* 0x000fe200078e0006 */
[----:B--2---:R-:W-:Y:S02]  /*01c0*/  IABS R8, R9 ;  /* 0x0000000900087213 */ /* 0x004fe40000000000 */
[----:B------:R-:W-:-:S03]  /*01d0*/  LOP3.LUT R9, R9, R0, RZ, 0x3c, !PT ;  /* 0x0000000009097212 */ /* 0x000fc600078e3cff */
[----:B------:R-:W-:Y:S01]  /*01e0*/  IMAD.HI.U32 R7, R7, R8, RZ ;  /* 0x0000000807077227 */ /* 0x000fe200078e00ff */
[----:B------:R-:W-:-:S03]  /*01f0*/  ISETP.GE.AND P1, PT, R9, RZ, PT ;  /* 0x000000ff0900720c */ /* 0x000fc60003f26270 */
[----:B------:R-:W-:-:S05]  /*0200*/  IMAD R6, R7, R10, R8 ;  /* 0x0000000a07067224 */ /* 0x000fca00078e0208 */
[----:B------:R-:W-:-:S13]  /*0210*/  ISETP.GT.U32.AND P2, PT, R11, R6, PT ;  /* 0x000000060b00720c */ /* 0x000fda0003f44070 */
[----:B------:R-:W-:Y:S02]  /*0220*/  @!P2 IMAD.IADD R6, R6, 0x1, -R11 ;  /* 0x000000010606a824 */ /* 0x000fe400078e0a0b */
[----:B------:R-:W-:Y:S01]  /*0230*/  @!P2 VIADD R7, R7, 0x1 ;  /* 0x000000010707a836 */ /* 0x000fe20000000000 */
[----:B------:R-:W-:Y:S02]  /*0240*/  ISETP.NE.AND P2, PT, R0, RZ, PT ;  /* 0x000000ff0000720c */ /* 0x000fe40003f45270 */
[----:B------:R-:W-:Y:S02]  /*0250*/  ISETP.GE.U32.AND P0, PT, R6, R11, PT ;  /* 0x0000000b0600720c */ /* 0x000fe40003f06070 */
[----:B------:R-:W2:Y:S11]  /*0260*/  LDG.E R11, desc[UR4][R4.64+0x4] ;  /* 0x00000404040b7981 */ /* 0x000eb6000c1e1900 */
[----:B------:R-:W-:-:S05]  /*0270*/  @P0 IADD3 R7, PT, PT, R7, 0x1, RZ ;  /* 0x0000000107070810 */ /* 0x000fca0007ffe0ff */
[----:B------:R-:W-:-:S04]  /*0280*/  IMAD.MOV.U32 R9, RZ, RZ, R7 ;  /* 0x000000ffff097224 */ /* 0x000fc800078e0007 */
[----:B------:R-:W-:Y:S01]  /*0290*/  @!P1 IMAD.MOV R9, RZ, RZ, -R9 ;  /* 0x000000ffff099224 */ /* 0x000fe200078e0a09 */
[----:B------:R-:W-:-:S05]  /*02a0*/  @!P2 LOP3.LUT R9, RZ, R0, RZ, 0x33, !PT ;  /* 0x00000000ff09a212 */ /* 0x000fca00078e33ff */
[----:B------:R2:W-:Y:S04]  /*02b0*/  STG.E desc[UR4][R4.64], R9 ;  /* 0x0000000904007986 */ /* 0x0005e8000c101904 */
[----:B------:R-:W3:Y:S02]  /*02c0*/  LDG.E R2, desc[UR4][R2.64] ;  /* 0x0000000402027981 */ /* 0x000ee4000c1e1900 */
[----:B---3--:R-:W-:-:S04]  /*02d0*/  IABS R13, R2 ;  /* 0x00000002000d7213 */ /* 0x008fc80000000000 */
[----:B------:R-:W0:Y:S08]  /*02e0*/  I2F.RP R0, R13 ;  /* 0x0000000d00007306 */ /* 0x000e300000209400 */
[----:B0-----:R-:W0:Y:S02]  /*02f0*/  MUFU.RCP R0, R0 ;  /* 0x0000000000007308 */ /* 0x001e240000001000 */
[----:B0-----:R-:W-:-:S06]  /*0300*/  IADD3 R6, PT, PT, R0, 0xffffffe, RZ ;  /* 0x0ffffffe00067810 */ /* 0x001fcc0007ffe0ff */
[----:B------:R0:W1:Y:S01]  /*0310*/  F2I.FTZ.U32.TRUNC.NTZ R7, R6 ;  /* 0x0000000600077305 */ /* 0x000062000021f000 */
[----:B--2---:R-:W-:Y:S02]  /*0320*/  IABS R9, R11 ;  /* 0x0000000b00097213 */ /* 0x004fe40000000000 */
[----:B------:R-:W-:Y:S02]  /*0330*/  IABS R10, R2 ;  /* 0x00000002000a7213 */ /* 0x000fe40000000000 */
[----:B0-----:R-:W-:Y:S01]  /*0340*/  MOV R6, RZ ;  /* 0x000000ff00067202 */ /* 0x001fe20000000f00 */
[----:B-1----:R-:W-:-:S04]  /*0350*/  IMAD.MOV R8, RZ, RZ, -R7 ;  /* 0x000000ffff087224 */ /* 0x002fc800078e0a07 */
[----:B------:R-:W-:Y:S02]  /*0360*/  IMAD R3, R8, R13, RZ ;  /* 0x0000000d08037224 */ /* 0x000fe400078e02ff */
[----:B------:R-:W-:Y:S02]  /*0370*/  IMAD.MOV.U32 R8, RZ, RZ, R9 ;  /* 0x000000ffff087224 */ /* 0x000fe400078e0009 */
[----:B------:R-:W-:-:S04]  /*0380*/  IMAD.HI.U32 R7, R7, R3, R6 ;  /* 0x0000000307077227 */ /* 0x000fc800078e0006 */
[----:B------:R-:W-:Y:S02]  /*0390*/  IMAD.MOV R0, RZ, RZ, -R10 ;  /* 0x000000ffff007224 */ /* 0x000fe400078e0a0a */
[----:B------:R-:W-:-:S04]  /*03a0*/  IMAD.HI.U32 R7, R7, R8, RZ ;  /* 0x0000000807077227 */ /* 0x000fc800078e00ff */
[----:B------:R-:W-:-:S05]  /*03b0*/  IMAD R0, R7, R0, R8 ;  /* 0x0000000007007224 */ /* 0x000fca00078e0208 */
[----:B------:R-:W-:Y:S02]  /*03c0*/  ISETP.GT.U32.AND P2, PT, R13, R0, PT ;  /* 0x000000000d00720c */ /* 0x000fe40003f44070 */
[----:B------:R-:W-:-:S11]  /*03d0*/  LOP3.LUT R11, R11, R2, RZ, 0x3c, !PT ;  /* 0x000000020b0b7212 */ /* 0x000fd600078e3cff */
[----:B------:R-:W-:-:S05]  /*03e0*/  @!P2 IMAD.IADD R0, R0, 0x1, -R13 ;  /* 0x000000010000a824 */ /* 0x000fca00078e0a0d */
[----:B------:R-:W-:Y:S02]  /*03f0*/  ISETP.GE.U32.AND P0, PT, R0, R13, PT ;  /* 0x0000000d0000720c */ /* 0x000fe40003f06070 */
[----:B------:R-:W-:Y:S02]  /*0400*/  ISETP.GE.AND P1, PT, R11, RZ, PT ;  /* 0x000000ff0b00720c */ /* 0x000fe40003f26270 */
[----:B------:R-:W-:Y:S02]  /*0410*/  @!P2 IADD3 R7, PT, PT, R7, 0x1, RZ ;  /* 0x000000010707a810 */ /* 0x000fe40007ffe0ff */
[----:B------:R-:W-:-:S07]  /*0420*/  ISETP.NE.AND P2, PT, R2, RZ, PT ;  /* 0x000000ff0200720c */ /* 0x000fce0003f45270 */
[----:B------:R-:W-:-:S05]  /*0430*/  @P0 VIADD R7, R7, 0x1 ;  /* 0x0000000107070836 */ /* 0x000fca0000000000 */
[----:B------:R-:W-:Y:S02]  /*0440*/  @!P1 IADD3 R7, PT, PT, -R7, RZ, RZ ;  /* 0x000000ff07079210 */ /* 0x000fe40007ffe1ff */
[----:B------:R-:W-:-:S05]  /*0450*/  @!P2 LOP3.LUT R7, RZ, R2, RZ, 0x33, !PT ;  /* 0x00000002ff07a212 */ /* 0x000fca00078e33ff */
[----:B------:R-:W-:Y:S01]  /*0460*/  STG.E desc[UR4][R4.64+0x4], R7 ;  /* 0x0000040704007986 */ /* 0x000fe2000c101904 */
[----:B------:R-:W-:Y:S05]  /*0470*/  EXIT ;  /* 0x000000000000794d */ /* 0x000fea0003800000 */
.L_x_0:
[----:B------:R-:W-:-:S00]  /*0480*/  BRA `(.L_x_0) ;  /* 0xfffffffc00fc7947 */ /* 0x000fc0000383ffff */
[----:B------:R-:W-:-:S00]  /*0490*/  NOP ;  /* 0x0000000000007918 */ /* 0x000fc00000000000 */
        /* <DEDUP_REMOVED lines=14> */
.L_x_56:


//--------------------- .text._Z14resetCentroidsP5PointPii --------------------------
	.section	.text._Z14resetCentroidsP5PointPii,"ax",@progbits
	.align	128
        .global         _Z14resetCentroidsP5PointPii
        .type           _Z14resetCentroidsP5PointPii,@function
        .size           _Z14resetCentroidsP5PointPii,(.L_x_57 - _Z14resetCentroidsP5PointPii)
        .other          _Z14resetCentroidsP5PointPii,@"STO_CUDA_ENTRY STV_DEFAULT"
_Z14resetCentroidsP5PointPii:
.text._Z14resetCentroidsP5PointPii:
        /* <DEDUP_REMOVED lines=9> */
[----:B------:R-:W1:Y:S07]  /*0090*/  LDCU.64 UR4, c[0x0][0x358] ;  /* 0x00006b00ff0477ac */ /* 0x000e6e0008000a00 */
[----:B------:R-:W2:Y:S01]  /*00a0*/  LDC.64 R4, c[0x0][0x388] ;  /* 0x0000e200ff047b82 */ /* 0x000ea20000000a00 */
[----:B0-----:R-:W-:-:S05]  /*00b0*/  IMAD.WIDE R2, R7, 0x8, R2 ;  /* 0x0000000807027825 */ /* 0x001fca00078e0202 */
[----:B-1----:R-:W-:Y:S01]  /*00c0*/  STG.E desc[UR4][R2.64], RZ ;  /* 0x000000ff02007986 */ /* 0x002fe2000c101904 */
[----:B--2---:R-:W-:-:S03]  /*00d0*/  IMAD.WIDE R4, R7, 0x4, R4 ;  /* 0x0000000407047825 */ /* 0x004fc600078e0204 */
[----:B------:R-:W-:Y:S04]  /*00e0*/  STG.E desc[UR4][R2.64+0x4], RZ ;  /* 0x000004ff02007986 */ /* 0x000fe8000c101904 */
[----:B------:R-:W-:Y:S01]  /*00f0*/  STG.E desc[UR4][R4.64], RZ ;  /* 0x000000ff04007986 */ /* 0x000fe2000c101904 */
[----:B------:R-:W-:Y:S05]  /*0100*/  EXIT ;  /* 0x000000000000794d */ /* 0x000fea0003800000 */
.L_x_1:
        /* <DEDUP_REMOVED lines=15> */
.L_x_57:


//--------------------- .text._Z18accumulateCentroidP5PointPiS0_S1_ii --------------------------
	.section	.text._Z18accumulateCentroidP5PointPiS0_S1_ii,"ax",@progbits
	.align	128
        .global         _Z18accumulateCentroidP5PointPiS0_S1_ii
        .type           _Z18accumulateCentroidP5PointPiS0_S1_ii,@function
        .size           _Z18accumulateCentroidP5PointPiS0_S1_ii,(.L_x_58 - _Z18accumulateCentroidP5PointPiS0_S1_ii)
        .other          _Z18accumulateCentroidP5PointPiS0_S1_ii,@"STO_CUDA_ENTRY STV_DEFAULT"
_Z18accumulateCentroidP5PointPiS0_S1_ii:
.text._Z18accumulateCentroidP5PointPiS0_S1_ii:
        /* <DEDUP_REMOVED lines=10> */
[----:B------:R-:W2:Y:S08]  /*00a0*/  LDC.64 R2, c[0x0][0x380] ;  /* 0x0000e000ff027b82 */ /* 0x000eb00000000a00 */
[----:B------:R-:W3:Y:S01]  /*00b0*/  LDC.64 R8, c[0x0][0x398] ;  /* 0x0000e600ff087b82 */ /* 0x000ee20000000a00 */
[----:B0-----:R-:W-:-:S06]  /*00c0*/  IMAD.WIDE R4, R7, 0x4, R4 ;  /* 0x0000000407047825 */ /* 0x001fcc00078e0204 */
[----:B-1----:R-:W4:Y:S01]  /*00d0*/  LDG.E R5, desc[UR4][R4.64] ;  /* 0x0000000404057981 */ /* 0x002f22000c1e1900 */
[----:B--2---:R-:W-:Y:S02]  /*00e0*/  IMAD.WIDE R2, R7, 0x8, R2 ;  /* 0x0000000807027825 */ /* 0x004fe400078e0202 */
[----:B------:R-:W4:Y:S03]  /*00f0*/  LDC.64 R6, c[0x0][0x390] ;  /* 0x0000e400ff067b82 */ /* 0x000f260000000a00 */
[----:B------:R-:W2:Y:S04]  /*0100*/  LDG.E R11, desc[UR4][R2.64] ;  /* 0x00000004020b7981 */ /* 0x000ea8000c1e1900 */
[----:B------:R-:W5:Y:S01]  /*0110*/  LDG.E R13, desc[UR4][R2.64+0x4] ;  /* 0x00000404020d7981 */ /* 0x000f62000c1e1900 */
[----:B------:R-:W-:-:S02]  /*0120*/  HFMA2 R15, -RZ, RZ, 0, 5.9604644775390625e-08 ;  /* 0x00000001ff0f7431 */ /* 0x000fc400000001ff */
[----:B----4-:R-:W-:-:S04]  /*0130*/  IMAD.WIDE R6, R5, 0x8, R6 ;  /* 0x0000000805067825 */ /* 0x010fc800078e0206 */
[----:B---3--:R-:W-:Y:S01]  /*0140*/  IMAD.WIDE R8, R5, 0x4, R8 ;  /* 0x0000000405087825 */ /* 0x008fe200078e0208 */
[----:B--2---:R-:W-:Y:S04]  /*0150*/  REDG.E.ADD.STRONG.GPU desc[UR4][R6.64], R11 ;  /* 0x0000000b0600798e */ /* 0x004fe8000c12e104 */
[----:B-----5:R-:W-:Y:S04]  /*0160*/  REDG.E.ADD.STRONG.GPU desc[UR4][R6.64+0x4], R13 ;  /* 0x0000040d0600798e */ /* 0x020fe8000c12e104 */
[----:B------:R-:W-:Y:S01]  /*0170*/  REDG.E.ADD.STRONG.GPU desc[UR4][R8.64], R15 ;  /* 0x0000000f0800798e */ /* 0x000fe2000c12e104 */
[----:B------:R-:W-:Y:S05]  /*0180*/  EXIT ;  /* 0x000000000000794d */ /* 0x000fea0003800000 */
.L_x_2:
        /* <DEDUP_REMOVED lines=15> */
.L_x_58:


//--------------------- .text._Z23kMeansClusterAssignmentP5PointPiS0_ii --------------------------
	.section	.text._Z23kMeansClusterAssignmentP5PointPiS0_ii,"ax",@progbits
	.align	128
        .global         _Z23kMeansClusterAssignmentP5PointPiS0_ii
        .type           _Z23kMeansClusterAssignmentP5PointPiS0_ii,@function
        .size           _Z23kMeansClusterAssignmentP5PointPiS0_ii,(.L_x_55 - _Z23kMeansClusterAssignmentP5PointPiS0_ii)
        .other          _Z23kMeansClusterAssignmentP5PointPiS0_ii,@"STO_CUDA_ENTRY STV_DEFAULT"
_Z23kMeansClusterAssignmentP5PointPiS0_ii:
.text._Z23kMeansClusterAssignmentP5PointPiS0_ii:
        /* <DEDUP_REMOVED lines=8> */
[----:B------:R-:W0:Y:S01]  /*0080*/  LDCU UR4, c[0x0][0x39c] ;  /* 0x00007380ff0477ac */ /* 0x000e220008000800 */
[----:B------:R-:W-:Y:S01]  /*0090*/  HFMA2 R15, -RZ, RZ, 0, 0 ;  /* 0x00000000ff0f7431 */ /* 0x000fe200000001ff */
[----:B------:R-:W1:Y:S01]  /*00a0*/  LDCU.64 UR10, c[0x0][0x358] ;  /* 0x00006b00ff0a77ac */ /* 0x000e620008000a00 */
[----:B0-----:R-:W-:-:S09]  /*00b0*/  UISETP.GE.AND UP0, UPT, UR4, 0x1, UPT ;  /* 0x000000010400788c */ /* 0x001fd2000bf06270 */
[----:B-1----:R-:W-:Y:S05]  /*00c0*/  BRA.U !UP0, `(.L_x_3) ;  /* 0x0000001908687547 */ /* 0x002fea000b800000 */
[----:B------:R-:W0:Y:S02]  /*00d0*/  LDC.64 R2, c[0x0][0x380] ;  /* 0x0000e000ff027b82 */ /* 0x000e240000000a00 */
[----:B0-----:R-:W-:-:S05]  /*00e0*/  IMAD.WIDE R2, R9, 0x8, R2 ;  /* 0x0000000809027825 */ /* 0x001fca00078e0202 */
[----:B------:R0:W5:Y:S04]  /*00f0*/  LDG.E R8, desc[UR10][R2.64] ;  /* 0x0000000a02087981 */ /* 0x000168000c1e1900 */
[----:B------:R0:W5:Y:S01]  /*0100*/  LDG.E R7, desc[UR10][R2.64+0x4] ;  /* 0x0000040a02077981 */ /* 0x000162000c1e1900 */
[----:B------:R-:W-:Y:S01]  /*0110*/  UISETP.GE.U32.AND UP0, UPT, UR4, 0x8, UPT ;  /* 0x000000080400788c */ /* 0x000fe2000bf06070 */
[----:B------:R-:W-:Y:S01]  /*0120*/  IMAD.MOV.U32 R17, RZ, RZ, 0x7f800000 ;  /* 0x7f800000ff117424 */ /* 0x000fe200078e00ff */
[----:B------:R-:W-:Y:S01]  /*0130*/  MOV R6, RZ ;  /* 0x000000ff00067202 */ /* 0x000fe20000000f00 */
[----:B------:R-:W-:Y:S01]  /*0140*/  IMAD.MOV.U32 R15, RZ, RZ, RZ ;  /* 0x000000ffff0f7224 */ /* 0x000fe200078e00ff */
[----:B------:R-:W-:-:S05]  /*0150*/  ULOP3.LUT UR8, UR4, 0x7, URZ, 0xc0, !UPT ;  /* 0x0000000704087892 */ /* 0x000fca000f8ec0ff */
[----:B0-----:R-:W-:Y:S07]  /*0160*/  BRA.U !UP0, `(.L_x_4) ;  /* 0x0000000d083c7547 */ /* 0x001fee000b800000 */
[----:B------:R-:W0:Y:S01]  /*0170*/  LDCU.64 UR6, c[0x0][0x390] ;  /* 0x00007200ff0677ac */ /* 0x000e220008000a00 */
[----:B------:R-:W-:Y:S01]  /*0180*/  HFMA2 R15, -RZ, RZ, 0, 0 ;  /* 0x00000000ff0f7431 */ /* 0x000fe200000001ff */
[----:B------:R-:W-:Y:S01]  /*0190*/  MOV R17, 0x7f800000 ;  /* 0x7f80000000117802 */ /* 0x000fe20000000f00 */
[----:B------:R-:W-:Y:S01]  /*01a0*/  IMAD.MOV.U32 R11, RZ, RZ, RZ ;  /* 0x000000ffff0b7224 */ /* 0x000fe200078e00ff */
[----:B------:R-:W-:-:S06]  /*01b0*/  ULOP3.LUT UR4, UR4, 0x7ffffff8, URZ, 0xc0, !UPT ;  /* 0x7ffffff804047892 */ /* 0x000fcc000f8ec0ff */
[----:B------:R-:W-:Y:S01]  /*01c0*/  IMAD.U32 R6, RZ, RZ, UR4 ;  /* 0x00000004ff067e24 */ /* 0x000fe2000f8e00ff */
[----:B0-----:R-:W-:-:S04]  /*01d0*/  UIADD3 UR5, UP0, UPT, UR6, 0x20, URZ ;  /* 0x0000002006057890 */ /* 0x001fc8000ff1e0ff */
[----:B------:R-:W-:Y:S02]  /*01e0*/  UIADD3.X UR6, UPT, UPT, URZ, UR7, URZ, UP0, !UPT ;  /* 0x00000007ff067290 */ /* 0x000fe400087fe4ff */
[----:B------:R-:W-:-:S04]  /*01f0*/  MOV R2, UR5 ;  /* 0x0000000500027c02 */ /* 0x000fc80008000f00 */
[----:B------:R-:W-:-:S07]  /*0200*/  IMAD.U32 R3, RZ, RZ, UR6 ;  /* 0x00000006ff037e24 */ /* 0x000fce000f8e00ff */
.L_x_29:
[----:B------:R-:W2:Y:S04]  /*0210*/  LDG.E R5, desc[UR10][R2.64+-0x20] ;  /* 0xffffe00a02057981 */ /* 0x000ea8000c1e1900 */
[----:B------:R-:W3:Y:S01]  /*0220*/  LDG.E R0, desc[UR10][R2.64+-0x1c] ;  /* 0xffffe40a02007981 */ /* 0x000ee2000c1e1900 */
[----:B------:R-:W-:Y:S01]  /*0230*/  BSSY.RECONVERGENT B0, `(.L_x_5) ;  /* 0x0000012000007945 */ /* 0x000fe20003800200 */
[----:B--2--5:R-:W-:Y:S01]  /*0240*/  IADD3 R5, PT, PT, R8, -R5, RZ ;  /* 0x8000000508057210 */ /* 0x024fe20007ffe0ff */
[----:B---3--:R-:W-:-:S04]  /*0250*/  IMAD.IADD R0, R7, 0x1, -R0 ;  /* 0x0000000107007824 */ /* 0x008fc800078e0a00 */
[----:B------:R-:W-:-:S04]  /*0260*/  IMAD R5, R5, R5, RZ ;  /* 0x0000000505057224 */ /* 0x000fc800078e02ff */
[----:B------:R-:W-:-:S05]  /*0270*/  IMAD R5, R0, R0, R5 ;  /* 0x0000000000057224 */ /* 0x000fca00078e0205 */
[----:B------:R-:W-:-:S04]  /*0280*/  I2FP.F32.U32 R5, R5 ;  /* 0x0000000500057245 */ /* 0x000fc80000201000 */
[----:B------:R-:W-:Y:S01]  /*0290*/  IADD3 R0, PT, PT, R5, -0xd000000, RZ ;  /* 0xf300000005007810 */ /* 0x000fe20007ffe0ff */
[----:B------:R0:W1:Y:S03]  /*02a0*/  MUFU.RSQ R4, R5 ;  /* 0x0000000500047308 */ /* 0x0000660000001400 */
[----:B------:R-:W-:-:S13]  /*02b0*/  ISETP.GT.U32.AND P0, PT, R0, 0x727fffff, PT ;  /* 0x727fffff0000780c */ /* 0x000fda0003f04070 */
[----:B0-----:R-:W-:Y:S05]  /*02c0*/  @!P0 BRA `(.L_x_6) ;  /* 0x0000000000108947 */ /* 0x001fea0003800000 */
[----:B------:R-:W-:Y:S01]  /*02d0*/  IMAD.MOV.U32 R0, RZ, RZ, R5 ;  /* 0x000000ffff007224 */ /* 0x000fe200078e0005 */
[----:B-1----:R-:W-:-:S07]  /*02e0*/  MOV R4, 0x300 ;  /* 0x0000030000047802 */ /* 0x002fce0000000f00 */
[----:B------:R-:W-:Y:S05]  /*02f0*/  CALL.REL.NOINC `($__internal_0_$__cuda_sm20_sqrt_rn_f32_slowpath) ;  /* 0x0000001400f07944 */ /* 0x000fea0003c00000 */
[----:B------:R-:W-:Y:S05]  /*0300*/  BRA `(.L_x_7) ;  /* 0x0000000000107947 */ /* 0x000fea0003800000 */
.L_x_6:
[----:B-1----:R-:W-:Y:S01]  /*0310*/  FMUL.FTZ R12, R5, R4 ;  /* 0x00000004050c7220 */ /* 0x002fe20000410000 */
[----:B------:R-:W-:-:S03]  /*0320*/  FMUL.FTZ R0, R4, 0.5 ;  /* 0x3f00000004007820 */ /* 0x000fc60000410000 */
[----:B------:R-:W-:-:S04]  /*0330*/  FFMA R5, -R12, R12, R5 ;  /* 0x0000000c0c057223 */ /* 0x000fc80000000105 */
[----:B------:R-:W-:-:S07]  /*0340*/  FFMA R12, R5, R0, R12 ;  /* 0x00000000050c7223 */ /* 0x000fce000000000c */
.L_x_7:
[----:B------:R-:W-:Y:S05]  /*0350*/  BSYNC.RECONVERGENT B0 ;  /* 0x0000000000007941 */ /* 0x000fea0003800200 */
.L_x_5:
[----:B------:R-:W2:Y:S04]  /*0360*/  LDG.E R5, desc[UR10][R2.64+-0x18] ;  /* 0xffffe80a02057981 */ /* 0x000ea8000c1e1900 */
[----:B------:R-:W3:Y:S01]  /*0370*/  LDG.E R0, desc[UR10][R2.64+-0x14] ;  /* 0xffffec0a02007981 */ /* 0x000ee2000c1e1900 */
[CC--:B------:R-:W-:Y:S01]  /*0380*/  FSETP.GEU.AND P0, PT, R12.reuse, R17.reuse, PT ;  /* 0x000000110c00720b */ /* 0x0c0fe20003f0e000 */
[----:B------:R-:W-:Y:S03]  /*0390*/  BSSY.RECONVERGENT B0, `(.L_x_8) ;  /* 0x0000014000007945 */ /* 0x000fe60003800200 */
[----:B------:R-:W-:Y:S02]  /*03a0*/  FSEL R17, R12, R17, !P0 ;  /* 0x000000110c117208 */ /* 0x000fe40004000000 */
[----:B------:R-:W-:-:S02]  /*03b0*/  SEL R15, R11, R15, !P0 ;  /* 0x0000000f0b0f7207 */ /* 0x000fc40004000000 */
[----:B--2---:R-:W-:Y:S01]  /*03c0*/  IADD3 R5, PT, PT, R8, -R5, RZ ;  /* 0x8000000508057210 */ /* 0x004fe20007ffe0ff */
        /* <DEDUP_REMOVED lines=12> */
.L_x_9:
[----:B-1----:R-:W-:Y:S01]  /*0490*/  FMUL.FTZ R12, R5, R4 ;  /* 0x00000004050c7220 */ /* 0x002fe20000410000 */
[----:B------:R-:W-:-:S03]  /*04a0*/  FMUL.FTZ R0, R4, 0.5 ;  /* 0x3f00000004007820 */ /* 0x000fc60000410000 */
[----:B------:R-:W-:-:S04]  /*04b0*/  FFMA R5, -R12, R12, R5 ;  /* 0x0000000c0c057223 */ /* 0x000fc80000000105 */
[----:B------:R-:W-:-:S07]  /*04c0*/  FFMA R12, R5, R0, R12 ;  /* 0x00000000050c7223 */ /* 0x000fce000000000c */
.L_x_10:
[----:B------:R-:W-:Y:S05]  /*04d0*/  BSYNC.RECONVERGENT B0 ;  /* 0x0000000000007941 */ /* 0x000fea0003800200 */
.L_x_8:
[----:B------:R-:W2:Y:S04]  /*04e0*/  LDG.E R5, desc[UR10][R2.64+-0x10] ;  /* 0xfffff00a02057981 */ /* 0x000ea8000c1e1900 */
[----:B------:R-:W3:Y:S01]  /*04f0*/  LDG.E R0, desc[UR10][R2.64+-0xc] ;  /* 0xfffff40a02007981 */ /* 0x000ee2000c1e1900 */
[CC--:B------:R-:W-:Y:S01]  /*0500*/  FSETP.GEU.AND P0, PT, R12.reuse, R17.reuse, PT ;  /* 0x000000110c00720b */ /* 0x0c0fe20003f0e000 */
[----:B------:R-:W-:Y:S03]  /*0510*/  BSSY.RECONVERGENT B0, `(.L_x_11) ;  /* 0x0000014000007945 */ /* 0x000fe60003800200 */
[----:B------:R-:W-:-:S09]  /*0520*/  FSEL R17, R12, R17, !P0 ;  /* 0x000000110c117208 */ /* 0x000fd20004000000 */
[----:B------:R-:W-:Y:S01]  /*0530*/  @!P0 VIADD R15, R11, 0x1 ;  /* 0x000000010b0f8836 */ /* 0x000fe20000000000 */
        /* <DEDUP_REMOVED lines=9> */
[----:B------:R-:W-:Y:S02]  /*05d0*/  MOV R0, R5 ;  /* 0x0000000500007202 */ /* 0x000fe40000000f00 */
[----:B-1----:R-:W-:-:S07]  /*05e0*/  MOV R4, 0x600 ;  /* 0x0000060000047802 */ /* 0x002fce0000000f00 */
[----:B------:R-:W-:Y:S05]  /*05f0*/  CALL.REL.NOINC `($__internal_0_$__cuda_sm20_sqrt_rn_f32_slowpath) ;  /* 0x0000001400307944 */ /* 0x000fea0003c00000 */
[----:B------:R-:W-:Y:S05]  /*0600*/  BRA `(.L_x_13) ;  /* 0x0000000000107947 */ /* 0x000fea0003800000 */
.L_x_12:
[----:B-1----:R-:W-:Y:S01]  /*0610*/  FMUL.FTZ R12, R5, R4 ;  /* 0x00000004050c7220 */ /* 0x002fe20000410000 */
[----:B------:R-:W-:-:S03]  /*0620*/  FMUL.FTZ R0, R4, 0.5 ;  /* 0x3f00000004007820 */ /* 0x000fc60000410000 */
[----:B------:R-:W-:-:S04]  /*0630*/  FFMA R5, -R12, R12, R5 ;  /* 0x0000000c0c057223 */ /* 0x000fc80000000105 */
[----:B------:R-:W-:-:S07]  /*0640*/  FFMA R12, R5, R0, R12 ;  /* 0x00000000050c7223 */ /* 0x000fce000000000c */
.L_x_13:
[----:B------:R-:W-:Y:S05]  /*0650*/  BSYNC.RECONVERGENT B0 ;  /* 0x0000000000007941 */ /* 0x000fea0003800200 */
.L_x_11:
[----:B------:R-:W2:Y:S04]  /*0660*/  LDG.E R5, desc[UR10][R2.64+-0x8] ;  /* 0xfffff80a02057981 */ /* 0x000ea8000c1e1900 */
[----:B------:R-:W3:Y:S01]  /*0670*/  LDG.E R0, desc[UR10][R2.64+-0x4] ;  /* 0xfffffc0a02007981 */ /* 0x000ee2000c1e1900 */
[CC--:B------:R-:W-:Y:S01]  /*0680*/  FSETP.GEU.AND P0, PT, R12.reuse, R17.reuse, PT ;  /* 0x000000110c00720b */ /* 0x0c0fe20003f0e000 */
[----:B------:R-:W-:Y:S03]  /*0690*/  BSSY.RECONVERGENT B0, `(.L_x_14) ;  /* 0x0000014000007945 */ /* 0x000fe60003800200 */
[----:B------:R-:W-:-:S09]  /*06a0*/  FSEL R17, R12, R17, !P0 ;  /* 0x000000110c117208 */ /* 0x000fd20004000000 */
[----:B------:R-:W-:Y:S01]  /*06b0*/  @!P0 IADD3 R15, PT, PT, R11, 0x2, RZ ;  /* 0x000000020b0f8810 */ /* 0x000fe20007ffe0ff */
[----:B--2---:R-:W-:Y:S01]  /*06c0*/  IMAD.IADD R5, R8, 0x1, -R5 ;  /* 0x0000000108057824 */ /* 0x004fe200078e0a05 */
[----:B---3--:R-:W-:-:S03]  /*06d0*/  IADD3 R0, PT, PT, R7, -R0, RZ ;  /* 0x8000000007007210 */ /* 0x008fc60007ffe0ff */
[----:B------:R-:W-:-:S04]  /*06e0*/  IMAD R5, R5, R5, RZ ;  /* 0x0000000505057224 */ /* 0x000fc800078e02ff */
[----:B------:R-:W-:-:S05]  /*06f0*/  IMAD R5, R0, R0, R5 ;  /* 0x0000000000057224 */ /* 0x000fca00078e0205 */
[----:B------:R-:W-:-:S04]  /*0700*/  I2FP.F32.U32 R5, R5 ;  /* 0x0000000500057245 */ /* 0x000fc80000201000 */
[----:B------:R0:W1:Y:S01]  /*0710*/  MUFU.RSQ R4, R5 ;  /* 0x0000000500047308 */ /* 0x0000620000001400 */
[----:B------:R-:W-:-:S05]  /*0720*/  VIADD R0, R5, 0xf3000000 ;  /* 0xf300000005007836 */ /* 0x000fca0000000000 */
[----:B------:R-:W-:-:S13]  /*0730*/  ISETP.GT.U32.AND P1, PT, R0, 0x727fffff, PT ;  /* 0x727fffff0000780c */ /* 0x000fda0003f24070 */
[----:B01----:R-:W-:Y:S05]  /*0740*/  @!P1 BRA `(.L_x_15) ;  /* 0x0000000000109947 */ /* 0x003fea0003800000 */
[----:B------:R-:W-:Y:S01]  /*0750*/  IMAD.MOV.U32 R0, RZ, RZ, R5 ;  /* 0x000000ffff007224 */ /* 0x000fe200078e0005 */
[----:B------:R-:W-:-:S07]  /*0760*/  MOV R4, 0x780 ;  /* 0x0000078000047802 */ /* 0x000fce0000000f00 */
[----:B------:R-:W-:Y:S05]  /*0770*/  CALL.REL.NOINC `($__internal_0_$__cuda_sm20_sqrt_rn_f32_slowpath) ;  /* 0x0000001000d07944 */ /* 0x000fea0003c00000 */
[----:B------:R-:W-:Y:S05]  /*0780*/  BRA `(.L_x_16) ;  /* 0x0000000000107947 */ /* 0x000fea0003800000 */
.L_x_15:
[----:B------:R-:W-:Y:S01]  /*0790*/  FMUL.FTZ R12, R5, R4 ;  /* 0x00000004050c7220 */ /* 0x000fe20000410000 */
[----:B------:R-:W-:-:S03]  /*07a0*/  FMUL.FTZ R0, R4, 0.5 ;  /* 0x3f00000004007820 */ /* 0x000fc60000410000 */
[----:B------:R-:W-:-:S04]  /*07b0*/  FFMA R5, -R12, R12, R5 ;  /* 0x0000000c0c057223 */ /* 0x000fc80000000105 */
[----:B------:R-:W-:-:S07]  /*07c0*/  FFMA R12, R5, R0, R12 ;  /* 0x00000000050c7223 */ /* 0x000fce000000000c */
.L_x_16:
[----:B------:R-:W-:Y:S05]  /*07d0*/  BSYNC.RECONVERGENT B0 ;  /* 0x0000000000007941 */ /* 0x000fea0003800200 */
.L_x_14:
        /* <DEDUP_REMOVED lines=19> */
.L_x_18:
[----:B-1----:R-:W-:Y:S01]  /*0910*/  FMUL.FTZ R12, R5, R4 ;  /* 0x00000004050c7220 */ /* 0x002fe20000410000 */
[----:B------:R-:W-:-:S03]  /*0920*/  FMUL.FTZ R0, R4, 0.5 ;  /* 0x3f00000004007820 */ /* 0x000fc60000410000 */
[----:B------:R-:W-:-:S04]  /*0930*/  FFMA R5, -R12, R12, R5 ;  /* 0x0000000c0c057223 */ /* 0x000fc80000000105 */
[----:B------:R-:W-:-:S07]  /*0940*/  FFMA R12, R5, R0, R12 ;  /* 0x00000000050c7223 */ /* 0x000fce000000000c */
.L_x_19:
[----:B------:R-:W-:Y:S05]  /*0950*/  BSYNC.RECONVERGENT B0 ;  /* 0x0000000000007941 */ /* 0x000fea0003800200 */
.L_x_17:
        /* <DEDUP_REMOVED lines=19> */
.L_x_21:
[----:B------:R-:W-:Y:S01]  /*0a90*/  FMUL.FTZ R12, R5, R4 ;  /* 0x00000004050c7220 */ /* 0x000fe20000410000 */
[----:B------:R-:W-:-:S03]  /*0aa0*/  FMUL.FTZ R0, R4, 0.5 ;  /* 0x3f00000004007820 */ /* 0x000fc60000410000 */
[----:B------:R-:W-:-:S04]  /*0ab0*/  FFMA R5, -R12, R12, R5 ;  /* 0x0000000c0c057223 */ /* 0x000fc80000000105 */
[----:B------:R-:W-:-:S07]  /*0ac0*/  FFMA R12, R5, R0, R12 ;  /* 0x00000000050c7223 */ /* 0x000fce000000000c */
.L_x_22:
[----:B------:R-:W-:Y:S05]  /*0ad0*/  BSYNC.RECONVERGENT B0 ;  /* 0x0000000000007941 */ /* 0x000fea0003800200 */
.L_x_20:
        /* <DEDUP_REMOVED lines=19> */
.L_x_24:
[----:B-1----:R-:W-:Y:S01]  /*0c10*/  FMUL.FTZ R12, R5, R4 ;  /* 0x00000004050c7220 */ /* 0x002fe20000410000 */
[----:B------:R-:W-:-:S03]  /*0c20*/  FMUL.FTZ R0, R4, 0.5 ;  /* 0x3f00000004007820 */ /* 0x000fc60000410000 */
[----:B------:R-:W-:-:S04]  /*0c30*/  FFMA R5, -R12, R12, R5 ;  /* 0x0000000c0c057223 */ /* 0x000fc80000000105 */
[----:B------:R-:W-:-:S07]  /*0c40*/  FFMA R12, R5, R0, R12 ;  /* 0x00000000050c7223 */ /* 0x000fce000000000c */
.L_x_25:
[----:B------:R-:W-:Y:S05]  /*0c50*/  BSYNC.RECONVERGENT B0 ;  /* 0x0000000000007941 */ /* 0x000fea0003800200 */
.L_x_23:
        /* <DEDUP_REMOVED lines=19> */
.L_x_27:
[----:B------:R-:W-:Y:S01]  /*0d90*/  FMUL.FTZ R12, R5, R4 ;  /* 0x00000004050c7220 */ /* 0x000fe20000410000 */
[----:B------:R-:W-:-:S03]  /*0da0*/  FMUL.FTZ R0, R4, 0.5 ;  /* 0x3f00000004007820 */ /* 0x000fc60000410000 */
[----:B------:R-:W-:-:S04]  /*0db0*/  FFMA R5, -R12, R12, R5 ;  /* 0x0000000c0c057223 */ /* 0x000fc80000000105 */
[----:B------:R-:W-:-:S07]  /*0dc0*/  FFMA R12, R5, R0, R12 ;  /* 0x00000000050c7223 */ /* 0x000fce000000000c */
.L_x_28:
[----:B------:R-:W-:Y:S05]  /*0dd0*/  BSYNC.RECONVERGENT B0 ;  /* 0x0000000000007941 */ /* 0x000fea0003800200 */
.L_x_26:
[-C--:B------:R-:W-:Y:S02]  /*0de0*/  FSETP.GEU.AND P0, PT, R12, R17.reuse, PT ;  /* 0x000000110c00720b */ /* 0x080fe40003f0e000 */
[----:B------:R-:W-:Y:S02]  /*0df0*/  IADD3 R2, P2, PT, R2, 0x40, RZ ;  /* 0x0000004002027810 */ /* 0x000fe40007f5e0ff */
[----:B------:R-:W-:-:S03]  /*0e00*/  FSEL R17, R12, R17, !P0 ;  /* 0x000000110c117208 */ /* 0x000fc60004000000 */
[----:B------:R-:W-:-:S06]  /*0e10*/  IMAD.X R3, RZ, RZ, R3, P2 ;  /* 0x000000ffff037224 */ /* 0x000fcc00010e0603 */
[C---:B------:R-:W-:Y:S02]  /*0e20*/  @!P0 IADD3 R15, PT, PT, R11.reuse, 0x7, RZ ;  /* 0x000000070b0f8810 */ /* 0x040fe40007ffe0ff */
[----:B------:R-:W-:-:S04]  /*0e30*/  IADD3 R11, PT, PT, R11, 0x8, RZ ;  /* 0x000000080b0b7810 */ /* 0x000fc80007ffe0ff */
[----:B------:R-:W-:-:S13]  /*0e40*/  ISETP.NE.AND P1, PT, R11, R6, PT ;  /* 0x000000060b00720c */ /* 0x000fda0003f25270 */
[----:B------:R-:W-:Y:S05]  /*0e50*/  @P1 BRA `(.L_x_29) ;  /* 0xfffffff000ec1947 */ /* 0x000fea000383ffff */
.L_x_4:
[----:B------:R-:W-:-:S09]  /*0e60*/  UISETP.NE.AND UP0, UPT, UR8, URZ, UPT ;  /* 0x000000ff0800728c */ /* 0x000fd2000bf05270 */
[----:B------:R-:W-:Y:S05]  /*0e70*/  BRA.U !UP0, `(.L_x_3) ;  /* 0x0000000908fc7547 */ /* 0x000fea000b800000 */
[----:B------:R-:W0:Y:S01]  /*0e80*/  LDCU UR4, c[0x0][0x39c] ;  /* 0x00007380ff0477ac */ /* 0x000e220008000800 */
[----:B------:R-:W-:Y:S02]  /*0e90*/  UISETP.GE.U32.AND UP0, UPT, UR8, 0x4, UPT ;  /* 0x000000040800788c */ /* 0x000fe4000bf06070 */
[----:B0-----:R-:W-:-:S07]  /*0ea0*/  ULOP3.LUT UR4, UR4, 0x3, URZ, 0xc0, !UPT ;  /* 0x0000000304047892 */ /* 0x001fce000f8ec0ff */
[----:B------:R-:W-:Y:S05]  /*0eb0*/  BRA.U !UP0, `(.L_x_30) ;  /* 0x0000000508987547 */ /* 0x000fea000b800000 */
[----:B------:R-:W0:Y:S02]  /*0ec0*/  LDC.64 R2, c[0x0][0x390] ;  /* 0x0000e400ff027b82 */ /* 0x000e240000000a00 */
[----:B0-----:R-:W-:-:S05]  /*0ed0*/  IMAD.WIDE.U32 R2, R6, 0x8, R2 ;  /* 0x0000000806027825 */ /* 0x001fca00078e0002 */
[----:B------:R-:W2:Y:S04]  /*0ee0*/  LDG.E R5, desc[UR10][R2.64] ;  /* 0x0000000a02057981 */ /* 0x000ea8000c1e1900 */
[----:B------:R-:W3:Y:S01]  /*0ef0*/  LDG.E R0, desc[UR10][R2.64+0x4] ;  /* 0x0000040a02007981 */ /* 0x000ee2000c1e1900 */
[----:B------:R-:W-:Y:S01]  /*0f00*/  BSSY.RECONVERGENT B0, `(.L_x_31) ;  /* 0x0000012000007945 */ /* 0x000fe20003800200 */
[----:B--2--5:R-:W-:Y:S02]  /*0f10*/  IADD3 R5, PT, PT, R8, -R5, RZ ;  /* 0x8000000508057210 */ /* 0x024fe40007ffe0ff */
        /* <DEDUP_REMOVED lines=8> */
[----:B------:R-:W-:Y:S02]  /*0fa0*/  MOV R0, R5 ;  /* 0x0000000500007202 */ /* 0x000fe40000000f00 */
[----:B------:R-:W-:-:S07]  /*0fb0*/  MOV R4, 0xfd0 ;  /* 0x00000fd000047802 */ /* 0x000fce0000000f00 */
[----:B------:R-:W-:Y:S05]  /*0fc0*/  CALL.REL.NOINC `($__internal_0_$__cuda_sm20_sqrt_rn_f32_slowpath) ;  /* 0x0000000800bc7944 */ /* 0x000fea0003c00000 */
[----:B------:R-:W-:Y:S05]  /*0fd0*/  BRA `(.L_x_33) ;  /* 0x0000000000107947 */ /* 0x000fea0003800000 */
.L_x_32:
[----:B------:R-:W-:Y:S01]  /*0fe0*/  FMUL.FTZ R12, R5, R4 ;  /* 0x00000004050c7220 */ /* 0x000fe20000410000 */
[----:B------:R-:W-:-:S03]  /*0ff0*/  FMUL.FTZ R0, R4, 0.5 ;  /* 0x3f00000004007820 */ /* 0x000fc60000410000 */
[----:B------:R-:W-:-:S04]  /*1000*/  FFMA R5, -R12, R12, R5 ;  /* 0x0000000c0c057223 */ /* 0x000fc80000000105 */
[----:B------:R-:W-:-:S07]  /*1010*/  FFMA R12, R5, R0, R12 ;  /* 0x00000000050c7223 */ /* 0x000fce000000000c */
.L_x_33:
[----:B------:R-:W-:Y:S05]  /*1020*/  BSYNC.RECONVERGENT B0 ;  /* 0x0000000000007941 */ /* 0x000fea0003800200 */
.L_x_31:
[----:B------:R-:W2:Y:S04]  /*1030*/  LDG.E R5, desc[UR10][R2.64+0x8] ;  /* 0x0000080a02057981 */ /* 0x000ea8000c1e1900 */
[----:B------:R-:W3:Y:S01]  /*1040*/  LDG.E R0, desc[UR10][R2.64+0xc] ;  /* 0x00000c0a02007981 */ /* 0x000ee2000c1e1900 */
[-C--:B------:R-:W-:Y:S01]  /*1050*/  FSETP.GEU.AND P0, PT, R12, R17.reuse, PT ;  /* 0x000000110c00720b */ /* 0x080fe20003f0e000 */
[----:B------:R-:W-:Y:S01]  /*1060*/  BSSY.RECONVERGENT B0, `(.L_x_34) ;  /* 0x0000015000007945 */ /* 0x000fe20003800200 */
[----:B------:R-:W-:Y:S02]  /*1070*/  IADD3 R11, PT, PT, R6, 0x1, RZ ;  /* 0x00000001060b7810 */ /* 0x000fe40007ffe0ff */
        /* <DEDUP_REMOVED lines=15> */
.L_x_35:
[----:B-1----:R-:W-:Y:S01]  /*1170*/  FMUL.FTZ R12, R5, R4 ;  /* 0x00000004050c7220 */ /* 0x002fe20000410000 */
[----:B------:R-:W-:-:S03]  /*1180*/  FMUL.FTZ R0, R4, 0.5 ;  /* 0x3f00000004007820 */ /* 0x000fc60000410000 */
[----:B------:R-:W-:-:S04]  /*1190*/  FFMA R5, -R12, R12, R5 ;  /* 0x0000000c0c057223 */ /* 0x000fc80000000105 */
[----:B------:R-:W-:-:S07]  /*11a0*/  FFMA R12, R5, R0, R12 ;  /* 0x00000000050c7223 */ /* 0x000fce000000000c */
.L_x_36:
[----:B------:R-:W-:Y:S05]  /*11b0*/  BSYNC.RECONVERGENT B0 ;  /* 0x0000000000007941 */ /* 0x000fea0003800200 */
.L_x_34:
[----:B------:R-:W2:Y:S04]  /*11c0*/  LDG.E R5, desc[UR10][R2.64+0x10] ;  /* 0x0000100a02057981 */ /* 0x000ea8000c1e1900 */
[----:B------:R-:W3:Y:S01]  /*11d0*/  LDG.E R0, desc[UR10][R2.64+0x14] ;  /* 0x0000140a02007981 */ /* 0x000ee2000c1e1900 */
[CC--:B------:R-:W-:Y:S01]  /*11e0*/  FSETP.GEU.AND P0, PT, R12.reuse, R17.reuse, PT ;  /* 0x000000110c00720b */ /* 0x0c0fe20003f0e000 */
[----:B------:R-:W-:Y:S03]  /*11f0*/  BSSY.RECONVERGENT B0, `(.L_x_37) ;  /* 0x0000015000007945 */ /* 0x000fe60003800200 */
[----:B------:R-:W-:Y:S02]  /*1200*/  SEL R11, R11, R18, !P0 ;  /* 0x000000120b0b7207 */ /* 0x000fe40004000000 */
[----:B------:R-:W-:-:S02]  /*1210*/  FSEL R17, R12, R17, !P0 ;  /* 0x000000110c117208 */ /* 0x000fc40004000000 */
[----:B------:R-:W-:Y:S02]  /*1220*/  IADD3 R18, PT, PT, R6, 0x2, RZ ;  /* 0x0000000206127810 */ /* 0x000fe40007ffe0ff */
[----:B--2---:R-:W-:Y:S02]  /*1230*/  IADD3 R5, PT, PT, R8, -R5, RZ ;  /* 0x8000000508057210 */ /* 0x004fe40007ffe0ff */
        /* <DEDUP_REMOVED lines=12> */
.L_x_38:
[----:B------:R-:W-:Y:S01]  /*1300*/  FMUL.FTZ R12, R5, R4 ;  /* 0x00000004050c7220 */ /* 0x000fe20000410000 */
[----:B------:R-:W-:-:S03]  /*1310*/  FMUL.FTZ R0, R4, 0.5 ;  /* 0x3f00000004007820 */ /* 0x000fc60000410000 */
[----:B------:R-:W-:-:S04]  /*1320*/  FFMA R5, -R12, R12, R5 ;  /* 0x0000000c0c057223 */ /* 0x000fc80000000105 */
[----:B------:R-:W-:-:S07]  /*1330*/  FFMA R12, R5, R0, R12 ;  /* 0x00000000050c7223 */ /* 0x000fce000000000c */
.L_x_39:
[----:B------:R-:W-:Y:S05]  /*1340*/  BSYNC.RECONVERGENT B0 ;  /* 0x0000000000007941 */ /* 0x000fea0003800200 */
.L_x_37:
[----:B------:R-:W2:Y:S04]  /*1350*/  LDG.E R5, desc[UR10][R2.64+0x18] ;  /* 0x0000180a02057981 */ /* 0x000ea8000c1e1900 */
[----:B------:R0:W3:Y:S01]  /*1360*/  LDG.E R0, desc[UR10][R2.64+0x1c] ;  /* 0x00001c0a02007981 */ /* 0x0000e2000c1e1900 */
[CC--:B------:R-:W-:Y:S01]  /*1370*/  FSETP.GEU.AND P0, PT, R12.reuse, R17.reuse, PT ;  /* 0x000000110c00720b */ /* 0x0c0fe20003f0e000 */
[----:B------:R-:W-:Y:S03]  /*1380*/  BSSY.RECONVERGENT B0, `(.L_x_40) ;  /* 0x0000015000007945 */ /* 0x000fe60003800200 */
[----:B------:R-:W-:Y:S02]  /*1390*/  FSEL R17, R12, R17, !P0 ;  /* 0x000000110c117208 */ /* 0x000fe40004000000 */
[----:B------:R-:W-:Y:S01]  /*13a0*/  SEL R11, R18, R11, !P0 ;  /* 0x0000000b120b7207 */ /* 0x000fe20004000000 */
[----:B0-----:R-:W-:-:S02]  /*13b0*/  VIADD R2, R6, 0x3 ;  /* 0x0000000306027836 */ /* 0x001fc40000000000 */
[----:B--2---:R-:W-:Y:S01]  /*13c0*/  IMAD.IADD R5, R8, 0x1, -R5 ;  /* 0x0000000108057824 */ /* 0x004fe200078e0a05 */
[----:B---3--:R-:W-:-:S03]  /*13d0*/  IADD3 R0, PT, PT, R7, -R0, RZ ;  /* 0x8000000007007210 */ /* 0x008fc60007ffe0ff */
        /* <DEDUP_REMOVED lines=11> */
.L_x_41:
[----:B-1----:R-:W-:Y:S01]  /*1490*/  FMUL.FTZ R12, R5, R4 ;  /* 0x00000004050c7220 */ /* 0x002fe20000410000 */
[----:B------:R-:W-:-:S03]  /*14a0*/  FMUL.FTZ R0, R4, 0.5 ;  /* 0x3f00000004007820 */ /* 0x000fc60000410000 */
[----:B------:R-:W-:-:S04]  /*14b0*/  FFMA R3, -R12, R12, R5 ;  /* 0x0000000c0c037223 */ /* 0x000fc80000000105 */
[----:B------:R-:W-:-:S07]  /*14c0*/  FFMA R12, R3, R0, R12 ;  /* 0x00000000030c7223 */ /* 0x000fce000000000c */
.L_x_42:
[----:B------:R-:W-:Y:S05]  /*14d0*/  BSYNC.RECONVERGENT B0 ;  /* 0x0000000000007941 */ /* 0x000fea0003800200 */
.L_x_40:
[-C--:B------:R-:W-:Y:S02]  /*14e0*/  FSETP.GEU.AND P0, PT, R12, R17.reuse, PT ;  /* 0x000000110c00720b */ /* 0x080fe40003f0e000 */
[----:B------:R-:W-:Y:S02]  /*14f0*/  IADD3 R6, PT, PT, R6, 0x4, RZ ;  /* 0x0000000406067810 */ /* 0x000fe40007ffe0ff */
[----:B------:R-:W-:Y:S02]  /*1500*/  FSEL R17, R12, R17, !P0 ;  /* 0x000000110c117208 */ /* 0x000fe40004000000 */
[----:B------:R-:W-:-:S07]  /*1510*/  SEL R15, R2, R11, !P0 ;  /* 0x0000000b020f7207 */ /* 0x000fce0004000000 */
.L_x_30:
[----:B------:R-:W-:-:S09]  /*1520*/  UISETP.NE.AND UP0, UPT, UR4, URZ, UPT ;  /* 0x000000ff0400728c */ /* 0x000fd2000bf05270 */
[----:B------:R-:W-:Y:S05]  /*1530*/  BRA.U !UP0, `(.L_x_3) ;  /* 0x00000005084c7547 */ /* 0x000fea000b800000 */
[----:B------:R-:W-:-:S09]  /*1540*/  UISETP.NE.AND UP0, UPT, UR4, 0x1, UPT ;  /* 0x000000010400788c */ /* 0x000fd2000bf05270 */
[----:B------:R-:W-:Y:S05]  /*1550*/  BRA.U !UP0, `(.L_x_43) ;  /* 0x0000000108d07547 */ /* 0x000fea000b800000 */
[----:B------:R-:W0:Y:S02]  /*1560*/  LDC.64 R2, c[0x0][0x390] ;  /* 0x0000e400ff027b82 */ /* 0x000e240000000a00 */
[----:B0-----:R-:W-:-:S05]  /*1570*/  IMAD.WIDE.U32 R2, R6, 0x8, R2 ;  /* 0x0000000806027825 */ /* 0x001fca00078e0002 */
[----:B------:R-:W2:Y:S04]  /*1580*/  LDG.E R5, desc[UR10][R2.64] ;  /* 0x0000000a02057981 */ /* 0x000ea8000c1e1900 */
[----:B------:R-:W3:Y:S01]  /*1590*/  LDG.E R0, desc[UR10][R2.64+0x4] ;  /* 0x0000040a02007981 */ /* 0x000ee2000c1e1900 */
[----:B------:R-:W-:Y:S01]  /*15a0*/  BSSY.RECONVERGENT B0, `(.L_x_44) ;  /* 0x0000012000007945 */ /* 0x000fe20003800200 */
[----:B--2--5:R-:W-:Y:S01]  /*15b0*/  IMAD.IADD R5, R8, 0x1, -R5 ;  /* 0x0000000108057824 */ /* 0x024fe200078e0a05 */
        /* <DEDUP_REMOVED lines=12> */
.L_x_45:
[----:B-1----:R-:W-:Y:S01]  /*1680*/  FMUL.FTZ R12, R5, R4 ;  /* 0x00000004050c7220 */ /* 0x002fe20000410000 */
[----:B------:R-:W-:-:S03]  /*1690*/  FMUL.FTZ R0, R4, 0.5 ;  /* 0x3f00000004007820 */ /* 0x000fc60000410000 */
[----:B------:R-:W-:-:S04]  /*16a0*/  FFMA R5, -R12, R12, R5 ;  /* 0x0000000c0c057223 */ /* 0x000fc80000000105 */
[----:B------:R-:W-:-:S07]  /*16b0*/  FFMA R12, R5, R0, R12 ;  /* 0x00000000050c7223 */ /* 0x000fce000000000c */
.L_x_46:
[----:B------:R-:W-:Y:S05]  /*16c0*/  BSYNC.RECONVERGENT B0 ;  /* 0x0000000000007941 */ /* 0x000fea0003800200 */
.L_x_44:
[----:B------:R-:W2:Y:S04]  /*16d0*/  LDG.E R5, desc[UR10][R2.64+0x8] ;  /* 0x0000080a02057981 */ /* 0x000ea8000c1e1900 */
[----:B------:R0:W3:Y:S01]  /*16e0*/  LDG.E R0, desc[UR10][R2.64+0xc] ;  /* 0x00000c0a02007981 */ /* 0x0000e2000c1e1900 */
[CC--:B------:R-:W-:Y:S01]  /*16f0*/  FSETP.GEU.AND P0, PT, R12.reuse, R17.reuse, PT ;  /* 0x000000110c00720b */ /* 0x0c0fe20003f0e000 */
[----:B------:R-:W-:Y:S03]  /*1700*/  BSSY.RECONVERGENT B0, `(.L_x_47) ;  /* 0x0000015000007945 */ /* 0x000fe60003800200 */
[----:B------:R-:W-:Y:S02]  /*1710*/  FSEL R17, R12, R17, !P0 ;  /* 0x000000110c117208 */ /* 0x000fe40004000000 */
[----:B------:R-:W-:-:S02]  /*1720*/  SEL R15, R6, R15, !P0 ;  /* 0x0000000f060f7207 */ /* 0x000fc40004000000 */
[----:B0-----:R-:W-:Y:S02]  /*1730*/  IADD3 R2, PT, PT, R6, 0x1, RZ ;  /* 0x0000000106027810 */ /* 0x001fe40007ffe0ff */
        /* <DEDUP_REMOVED lines=13> */
.L_x_48:
[----:B------:R-:W-:Y:S01]  /*1810*/  FMUL.FTZ R12, R5, R4 ;  /* 0x00000004050c7220 */ /* 0x000fe20000410000 */
[----:B------:R-:W-:-:S03]  /*1820*/  FMUL.FTZ R0, R4, 0.5 ;  /* 0x3f00000004007820 */ /* 0x000fc60000410000 */
[----:B------:R-:W-:-:S04]  /*1830*/  FFMA R3, -R12, R12, R5 ;  /* 0x0000000c0c037223 */ /* 0x000fc80000000105 */
[----:B------:R-:W-:-:S07]  /*1840*/  FFMA R12, R3, R0, R12 ;  /* 0x00000000030c7223 */ /* 0x000fce000000000c */
.L_x_49:
[----:B------:R-:W-:Y:S05]  /*1850*/  BSYNC.RECONVERGENT B0 ;  /* 0x0000000000007941 */ /* 0x000fea0003800200 */
.L_x_47:
[----:B------:R-:W-:Y:S01]  /*1860*/  FSETP.GEU.AND P0, PT, R12, R17, PT ;  /* 0x000000110c00720b */ /* 0x000fe20003f0e000 */
[----:B------:R-:W-:-:S03]  /*1870*/  VIADD R6, R6, 0x2 ;  /* 0x0000000206067836 */ /* 0x000fc60000000000 */
[----:B------:R-:W-:Y:S02]  /*1880*/  FSEL R17, R12, R17, !P0 ;  /* 0x000000110c117208 */ /* 0x000fe40004000000 */
[----:B------:R-:W-:-:S07]  /*1890*/  SEL R15, R2, R15, !P0 ;  /* 0x0000000f020f7207 */ /* 0x000fce0004000000 */
.L_x_43:
[----:B------:R-:W0:Y:S02]  /*18a0*/  LDCU UR5, c[0x0][0x39c] ;  /* 0x00007380ff0577ac */ /* 0x000e240008000800 */
[----:B0-----:R-:W-:-:S04]  /*18b0*/  ULOP3.LUT UR5, UR5, 0x1, URZ, 0xc0, !UPT ;  /* 0x0000000105057892 */ /* 0x001fc8000f8ec0ff */
[----:B------:R-:W-:-:S09]  /*18c0*/  UISETP.NE.U32.AND UP0, UPT, UR5, 0x1, UPT ;  /* 0x000000010500788c */ /* 0x000fd2000bf05070 */
[----:B------:R-:W-:Y:S05]  /*18d0*/  BRA.U UP0, `(.L_x_3) ;  /* 0x0000000100647547 */ /* 0x000fea000b800000 */
        /* <DEDUP_REMOVED lines=18> */
.L_x_51:
[----:B------:R-:W-:Y:S01]  /*1a00*/  FMUL.FTZ R12, R5, R4 ;  /* 0x00000004050c7220 */ /* 0x000fe20000410000 */
[----:B------:R-:W-:-:S03]  /*1a10*/  FMUL.FTZ R0, R4, 0.5 ;  /* 0x3f00000004007820 */ /* 0x000fc60000410000 */
[----:B------:R-:W-:-:S04]  /*1a20*/  FFMA R3, -R12, R12, R5 ;  /* 0x0000000c0c037223 */ /* 0x000fc80000000105 */
[----:B------:R-:W-:-:S07]  /*1a30*/  FFMA R12, R3, R0, R12 ;  /* 0x00000000030c7223 */ /* 0x000fce000000000c */
.L_x_52:
[----:B------:R-:W-:Y:S05]  /*1a40*/  BSYNC.RECONVERGENT B0 ;  /* 0x0000000000007941 */ /* 0x000fea0003800200 */
.L_x_50:
[----:B------:R-:W-:-:S04]  /*1a50*/  FSETP.GEU.AND P0, PT, R12, R17, PT ;  /* 0x000000110c00720b */ /* 0x000fc80003f0e000 */
[----:B------:R-:W-:-:S09]  /*1a60*/  SEL R15, R6, R15, !P0 ;  /* 0x0000000f060f7207 */ /* 0x000fd20004000000 */
.L_x_3:
[----:B------:R-:W0:Y:S02]  /*1a70*/  LDC.64 R2, c[0x0][0x388] ;  /* 0x0000e200ff027b82 */ /* 0x000e240000000a00 */
[----:B0-----:R-:W-:-:S05]  /*1a80*/  IMAD.WIDE R2, R9, 0x4, R2 ;  /* 0x0000000409027825 */ /* 0x001fca00078e0202 */
[----:B------:R-:W-:Y:S01]  /*1a90*/  STG.E desc[UR10][R2.64], R15 ;  /* 0x0000000f02007986 */ /* 0x000fe2000c10190a */
[----:B------:R-:W-:Y:S06]  /*1aa0*/  BAR.SYNC.DEFER_BLOCKING 0x0 ;  /* 0x0000000000007b1d */ /* 0x000fec0000010000 */
[----:B------:R-:W-:Y:S05]  /*1ab0*/  EXIT ;  /* 0x000000000000794d */ /* 0x000fea0003800000 */
        .weak           $__internal_0_$__cuda_sm20_sqrt_rn_f32_slowpath
        .type           $__internal_0_$__cuda_sm20_sqrt_rn_f32_slowpath,@function
        .size           $__internal_0_$__cuda_sm20_sqrt_rn_f32_slowpath,(.L_x_55 - $__internal_0_$__cuda_sm20_sqrt_rn_f32_slowpath)
$__internal_0_$__cuda_sm20_sqrt_rn_f32_slowpath:
[----:B------:R-:W-:-:S13]  /*1ac0*/  LOP3.LUT P0, RZ, R0, 0x7fffffff, RZ, 0xc0, !PT ;  /* 0x7fffffff00ff7812 */ /* 0x000fda000780c0ff */
[----:B------:R-:W-:Y:S01]  /*1ad0*/  @!P0 MOV R12, R0 ;  /* 0x00000000000c8202 */ /* 0x000fe20000000f00 */
[----:B------:R-:W-:Y:S06]  /*1ae0*/  @!P0 BRA `(.L_x_53) ;  /* 0x0000000000408947 */ /* 0x000fec0003800000 */
[----:B------:R-:W-:-:S13]  /*1af0*/  FSETP.GEU.FTZ.AND P0, PT, R0, RZ, PT ;  /* 0x000000ff0000720b */ /* 0x000fda0003f1e000 */
[----:B------:R-:W-:Y:S01]  /*1b00*/  @!P0 IMAD.MOV.U32 R12, RZ, RZ, 0x7fffffff ;  /* 0x7fffffffff0c8424 */ /* 0x000fe200078e00ff */
[----:B------:R-:W-:Y:S06]  /*1b10*/  @!P0 BRA `(.L_x_53) ;  /* 0x0000000000348947 */ /* 0x000fec0003800000 */
[----:B------:R-:W-:-:S13]  /*1b20*/  FSETP.GTU.FTZ.AND P0, PT, |R0|, +INF , PT ;  /* 0x7f8000000000780b */ /* 0x000fda0003f1c200 */
[----:B------:R-:W-:Y:S01]  /*1b30*/  @P0 FADD.FTZ R12, R0, 1 ;  /* 0x3f800000000c0421 */ /* 0x000fe20000010000 */
[----:B------:R-:W-:Y:S06]  /*1b40*/  @P0 BRA `(.L_x_53) ;  /* 0x0000000000280947 */ /* 0x000fec0003800000 */
[----:B------:R-:W-:-:S13]  /*1b50*/  FSETP.NEU.FTZ.AND P0, PT, |R0|, +INF , PT ;  /* 0x7f8000000000780b */ /* 0x000fda0003f1d200 */
[----:B------:R-:W-:-:S04]  /*1b60*/  @P0 FFMA R14, R0, 1.84467440737095516160e+19, RZ ;  /* 0x5f800000000e0823 */ /* 0x000fc800000000ff */
[----:B------:R-:W0:Y:S02]  /*1b70*/  @P0 MUFU.RSQ R13, R14 ;  /* 0x0000000e000d0308 */ /* 0x000e240000001400 */
[----:B0-----:R-:W-:Y:S01]  /*1b80*/  @P0 FMUL.FTZ R5, R14, R13 ;  /* 0x0000000d0e050220 */ /* 0x001fe20000410000 */
[----:B------:R-:W-:-:S03]  /*1b90*/  @P0 FMUL.FTZ R10, R13, 0.5 ;  /* 0x3f0000000d0a0820 */ /* 0x000fc60000410000 */
[----:B------:R-:W-:-:S04]  /*1ba0*/  @P0 FADD.FTZ R12, -R5, -RZ ;  /* 0x800000ff050c0221 */ /* 0x000fc80000010100 */
[----:B------:R-:W-:Y:S01]  /*1bb0*/  @P0 FFMA R16, R5, R12, R14 ;  /* 0x0000000c05100223 */ /* 0x000fe2000000000e */
[----:B------:R-:W-:-:S03]  /*1bc0*/  @!P0 MOV R12, R0 ;  /* 0x00000000000c8202 */ /* 0x000fc60000000f00 */
[----:B------:R-:W-:-:S04]  /*1bd0*/  @P0 FFMA R10, R16, R10, R5 ;  /* 0x0000000a100a0223 */ /* 0x000fc80000000005 */
[----:B------:R-:W-:-:S07]  /*1be0*/  @P0 FMUL.FTZ R12, R10, 2.3283064365386962891e-10 ;  /* 0x2f8000000a0c0820 */ /* 0x000fce0000410000 */
.L_x_53:
[----:B------:R-:W-:-:S04]  /*1bf0*/  HFMA2 R5, -RZ, RZ, 0, 0 ;  /* 0x00000000ff057431 */ /* 0x000fc800000001ff */
[----:B------:R-:W-:Y:S05]  /*1c00*/  RET.REL.NODEC R4 `(_Z23kMeansClusterAssignmentP5PointPiS0_ii) ;  /* 0xffffffe004fc7950 */ /* 0x000fea0003c3ffff */
.L_x_54:
        /* <DEDUP_REMOVED lines=15> */
.L_x_55:


//--------------------- .nv.shared.reserved.0     --------------------------
	.section	.nv.shared.reserved.0,"aw",@nobits
	.weak		__nv_reservedSMEM_offset_0_alias
	.size		__nv_reservedSMEM_offset_0_alias, 0, 64
	.other		__nv_reservedSMEM_offset_0_alias,@"STO_CUDA_RESERVED_SHARED STV_DEFAULT"
__nv_reservedSMEM_offset_0_alias:
	.zero		0
	.zero		64


//--------------------- .nv.constant0._Z17finalizeCentroidsP5PointPii --------------------------
	.section	.nv.constant0._Z17finalizeCentroidsP5PointPii,"a",@progbits
	.sectionflags	@""
	.align	4
.nv.constant0._Z17finalizeCentroidsP5PointPii:
	.zero		916


//--------------------- .nv.constant0._Z14resetCentroidsP5PointPii --------------------------
	.section	.nv.constant0._Z14resetCentroidsP5PointPii,"a",@progbits
	.sectionflags	@""
	.align	4
.nv.constant0._Z14resetCentroidsP5PointPii:
	.zero		916


//--------------------- .nv.constant0._Z18accumulateCentroidP5PointPiS0_S1_ii --------------------------
	.section	.nv.constant0._Z18accumulateCentroidP5PointPiS0_S1_ii,"a",@progbits
	.sectionflags	@""
	.align	4
.nv.constant0._Z18accumulateCentroidP5PointPiS0_S1_ii:
	.zero		936


//--------------------- .nv.constant0._Z23kMeansClusterAssignmentP5PointPiS0_ii --------------------------
	.section	.nv.constant0._Z23kMeansClusterAssignmentP5PointPiS0_ii,"a",@progbits
	.sectionflags	@""
	.align	4
.nv.constant0._Z23kMeansClusterAssignmentP5PointPiS0_ii:
	.zero		928


//--------------------- SYMBOLS --------------------------

	.type		.nv.reservedSmem.offset0,@object
	.size		.nv.reservedSmem.offset0,0x4
